//
// Generated by NVIDIA NVVM Compiler
//
// Compiler Build ID: CL-36424714
// Cuda compilation tools, release 13.0, V13.0.88
// Based on NVVM 20.0.0
//

.version 9.0
.target sm_100
.address_size 64

.global .align 4 .b8 precalc_xorwow_matrix[102400];
.global .align 4 .b8 precalc_xorwow_offset_matrix[102400];
.global .align 4 .b8 mrg32k3aM1[2304];
.global .align 4 .b8 mrg32k3aM2[2304];
.global .align 4 .b8 mrg32k3aM1SubSeq[2016];
.global .align 4 .b8 mrg32k3aM2SubSeq[2016];
.global .align 4 .b8 mrg32k3aM1Seq[2304];
.global .align 4 .b8 mrg32k3aM2Seq[2304];
.const .align 8 .b8 __cr_lgamma_table[72];

.entry _Z6sampleiPii(
	.param .u32 _Z6sampleiPii_param_0,
	.param .u64 .ptr .align 1 _Z6sampleiPii_param_1,
	.param .u32 _Z6sampleiPii_param_2
)
{
	.local .align 8 .b8 	__local_depot0[96];
	.reg .b64 	%SP;
	.reg .b64 	%SPL;
	.reg .pred 	%p<130>;
	.reg .b32 	%r<2423>;
	.reg .b32 	%f<3>;
	.reg .b64 	%rd<51>;

	mov.u64 	%SPL, __local_depot0;
	ld.param.u32 	%r1102, [_Z6sampleiPii_param_0];
	ld.param.u32 	%r1103, [_Z6sampleiPii_param_2];
	add.u64 	%rd1, %SPL, 0;
	add.u64 	%rd2, %SPL, 48;
	mov.u32 	%r1, %tid.x;
	cvt.u64.u32 	%rd49, %r1;
	xor.b32  	%r1104, %r1103, -1429050551;
	mul.lo.s32 	%r1105, %r1104, 1099087573;
	setp.gt.s32 	%p1, %r1103, -1;
	selp.b32 	%r1106, -644748465, -1947113066, %p1;
	add.s32 	%r1107, %r1106, %r1105;
	add.s32 	%r2132, %r1107, 6615241;
	add.s32 	%r1862, %r1105, 123456789;
	st.local.v2.u32 	[%rd2], {%r2132, %r1862};
	xor.b32  	%r1861, %r1105, 362436069;
	add.s32 	%r1860, %r1106, 521288629;
	st.local.v2.u32 	[%rd2+8], {%r1861, %r1860};
	xor.b32  	%r1859, %r1106, 88675123;
	add.s32 	%r1858, %r1105, 5783321;
	st.local.v2.u32 	[%rd2+16], {%r1859, %r1858};
	setp.eq.s32 	%p2, %r1, 0;
	@%p2 bra 	$L__BB0_115;
	mov.b32 	%r1845, 0;
$L__BB0_2:
	mov.u64 	%rd4, %rd49;
	and.b64  	%rd5, %rd4, 3;
	setp.eq.s64 	%p3, %rd5, 0;
	@%p3 bra 	$L__BB0_114;
	mul.wide.u32 	%rd22, %r1845, 3200;
	mov.u64 	%rd23, precalc_xorwow_matrix;
	add.s64 	%rd6, %rd23, %rd22;
	mov.b32 	%r1858, 0;
	mov.u32 	%r1859, %r1858;
	mov.u32 	%r1860, %r1858;
	mov.u32 	%r1861, %r1858;
	mov.u32 	%r1862, %r1858;
	mov.u32 	%r1851, %r1858;
$L__BB0_4:
	mul.wide.u32 	%rd24, %r1851, 4;
	add.s64 	%rd25, %rd2, %rd24;
	ld.local.u32 	%r20, [%rd25+4];
	shl.b32 	%r21, %r1851, 5;
	mov.b32 	%r1857, 0;
$L__BB0_5:
	.pragma "nounroll";
	shr.u32 	%r1111, %r20, %r1857;
	and.b32  	%r1112, %r1111, 1;
	setp.eq.b32 	%p4, %r1112, 1;
	not.pred 	%p5, %p4;
	add.s32 	%r1113, %r21, %r1857;
	mul.lo.s32 	%r1114, %r1113, 5;
	mul.wide.u32 	%rd26, %r1114, 4;
	add.s64 	%rd7, %rd6, %rd26;
	@%p5 bra 	$L__BB0_7;
	ld.global.u32 	%r1115, [%rd7];
	xor.b32  	%r1862, %r1862, %r1115;
	ld.global.u32 	%r1116, [%rd7+4];
	xor.b32  	%r1861, %r1861, %r1116;
	ld.global.u32 	%r1117, [%rd7+8];
	xor.b32  	%r1860, %r1860, %r1117;
	ld.global.u32 	%r1118, [%rd7+12];
	xor.b32  	%r1859, %r1859, %r1118;
	ld.global.u32 	%r1119, [%rd7+16];
	xor.b32  	%r1858, %r1858, %r1119;
$L__BB0_7:
	and.b32  	%r1121, %r1111, 2;
	setp.eq.s32 	%p6, %r1121, 0;
	@%p6 bra 	$L__BB0_9;
	ld.global.u32 	%r1122, [%rd7+20];
	xor.b32  	%r1862, %r1862, %r1122;
	ld.global.u32 	%r1123, [%rd7+24];
	xor.b32  	%r1861, %r1861, %r1123;
	ld.global.u32 	%r1124, [%rd7+28];
	xor.b32  	%r1860, %r1860, %r1124;
	ld.global.u32 	%r1125, [%rd7+32];
	xor.b32  	%r1859, %r1859, %r1125;
	ld.global.u32 	%r1126, [%rd7+36];
	xor.b32  	%r1858, %r1858, %r1126;
$L__BB0_9:
	and.b32  	%r1128, %r1111, 4;
	setp.eq.s32 	%p7, %r1128, 0;
	@%p7 bra 	$L__BB0_11;
	ld.global.u32 	%r1129, [%rd7+40];
	xor.b32  	%r1862, %r1862, %r1129;
	ld.global.u32 	%r1130, [%rd7+44];
	xor.b32  	%r1861, %r1861, %r1130;
	ld.global.u32 	%r1131, [%rd7+48];
	xor.b32  	%r1860, %r1860, %r1131;
	ld.global.u32 	%r1132, [%rd7+52];
	xor.b32  	%r1859, %r1859, %r1132;
	ld.global.u32 	%r1133, [%rd7+56];
	xor.b32  	%r1858, %r1858, %r1133;
$L__BB0_11:
	and.b32  	%r1135, %r1111, 8;
	setp.eq.s32 	%p8, %r1135, 0;
	@%p8 bra 	$L__BB0_13;
	ld.global.u32 	%r1136, [%rd7+60];
	xor.b32  	%r1862, %r1862, %r1136;
	ld.global.u32 	%r1137, [%rd7+64];
	xor.b32  	%r1861, %r1861, %r1137;
	ld.global.u32 	%r1138, [%rd7+68];
	xor.b32  	%r1860, %r1860, %r1138;
	ld.global.u32 	%r1139, [%rd7+72];
	xor.b32  	%r1859, %r1859, %r1139;
	ld.global.u32 	%r1140, [%rd7+76];
	xor.b32  	%r1858, %r1858, %r1140;
$L__BB0_13:
	and.b32  	%r1142, %r1111, 16;
	setp.eq.s32 	%p9, %r1142, 0;
	@%p9 bra 	$L__BB0_15;
	ld.global.u32 	%r1143, [%rd7+80];
	xor.b32  	%r1862, %r1862, %r1143;
	ld.global.u32 	%r1144, [%rd7+84];
	xor.b32  	%r1861, %r1861, %r1144;
	ld.global.u32 	%r1145, [%rd7+88];
	xor.b32  	%r1860, %r1860, %r1145;
	ld.global.u32 	%r1146, [%rd7+92];
	xor.b32  	%r1859, %r1859, %r1146;
	ld.global.u32 	%r1147, [%rd7+96];
	xor.b32  	%r1858, %r1858, %r1147;
$L__BB0_15:
	and.b32  	%r1149, %r1111, 32;
	setp.eq.s32 	%p10, %r1149, 0;
	@%p10 bra 	$L__BB0_17;
	ld.global.u32 	%r1150, [%rd7+100];
	xor.b32  	%r1862, %r1862, %r1150;
	ld.global.u32 	%r1151, [%rd7+104];
	xor.b32  	%r1861, %r1861, %r1151;
	ld.global.u32 	%r1152, [%rd7+108];
	xor.b32  	%r1860, %r1860, %r1152;
	ld.global.u32 	%r1153, [%rd7+112];
	xor.b32  	%r1859, %r1859, %r1153;
	ld.global.u32 	%r1154, [%rd7+116];
	xor.b32  	%r1858, %r1858, %r1154;
$L__BB0_17:
	and.b32  	%r1156, %r1111, 64;
	setp.eq.s32 	%p11, %r1156, 0;
	@%p11 bra 	$L__BB0_19;
	ld.global.u32 	%r1157, [%rd7+120];
	xor.b32  	%r1862, %r1862, %r1157;
	ld.global.u32 	%r1158, [%rd7+124];
	xor.b32  	%r1861, %r1861, %r1158;
	ld.global.u32 	%r1159, [%rd7+128];
	xor.b32  	%r1860, %r1860, %r1159;
	ld.global.u32 	%r1160, [%rd7+132];
	xor.b32  	%r1859, %r1859, %r1160;
	ld.global.u32 	%r1161, [%rd7+136];
	xor.b32  	%r1858, %r1858, %r1161;
$L__BB0_19:
	and.b32  	%r1163, %r1111, 128;
	setp.eq.s32 	%p12, %r1163, 0;
	@%p12 bra 	$L__BB0_21;
	ld.global.u32 	%r1164, [%rd7+140];
	xor.b32  	%r1862, %r1862, %r1164;
	ld.global.u32 	%r1165, [%rd7+144];
	xor.b32  	%r1861, %r1861, %r1165;
	ld.global.u32 	%r1166, [%rd7+148];
	xor.b32  	%r1860, %r1860, %r1166;
	ld.global.u32 	%r1167, [%rd7+152];
	xor.b32  	%r1859, %r1859, %r1167;
	ld.global.u32 	%r1168, [%rd7+156];
	xor.b32  	%r1858, %r1858, %r1168;
$L__BB0_21:
	and.b32  	%r1170, %r1111, 256;
	setp.eq.s32 	%p13, %r1170, 0;
	@%p13 bra 	$L__BB0_23;
	ld.global.u32 	%r1171, [%rd7+160];
	xor.b32  	%r1862, %r1862, %r1171;
	ld.global.u32 	%r1172, [%rd7+164];
	xor.b32  	%r1861, %r1861, %r1172;
	ld.global.u32 	%r1173, [%rd7+168];
	xor.b32  	%r1860, %r1860, %r1173;
	ld.global.u32 	%r1174, [%rd7+172];
	xor.b32  	%r1859, %r1859, %r1174;
	ld.global.u32 	%r1175, [%rd7+176];
	xor.b32  	%r1858, %r1858, %r1175;
$L__BB0_23:
	and.b32  	%r1177, %r1111, 512;
	setp.eq.s32 	%p14, %r1177, 0;
	@%p14 bra 	$L__BB0_25;
	ld.global.u32 	%r1178, [%rd7+180];
	xor.b32  	%r1862, %r1862, %r1178;
	ld.global.u32 	%r1179, [%rd7+184];
	xor.b32  	%r1861, %r1861, %r1179;
	ld.global.u32 	%r1180, [%rd7+188];
	xor.b32  	%r1860, %r1860, %r1180;
	ld.global.u32 	%r1181, [%rd7+192];
	xor.b32  	%r1859, %r1859, %r1181;
	ld.global.u32 	%r1182, [%rd7+196];
	xor.b32  	%r1858, %r1858, %r1182;
$L__BB0_25:
	and.b32  	%r1184, %r1111, 1024;
	setp.eq.s32 	%p15, %r1184, 0;
	@%p15 bra 	$L__BB0_27;
	ld.global.u32 	%r1185, [%rd7+200];
	xor.b32  	%r1862, %r1862, %r1185;
	ld.global.u32 	%r1186, [%rd7+204];
	xor.b32  	%r1861, %r1861, %r1186;
	ld.global.u32 	%r1187, [%rd7+208];
	xor.b32  	%r1860, %r1860, %r1187;
	ld.global.u32 	%r1188, [%rd7+212];
	xor.b32  	%r1859, %r1859, %r1188;
	ld.global.u32 	%r1189, [%rd7+216];
	xor.b32  	%r1858, %r1858, %r1189;
$L__BB0_27:
	and.b32  	%r1191, %r1111, 2048;
	setp.eq.s32 	%p16, %r1191, 0;
	@%p16 bra 	$L__BB0_29;
	ld.global.u32 	%r1192, [%rd7+220];
	xor.b32  	%r1862, %r1862, %r1192;
	ld.global.u32 	%r1193, [%rd7+224];
	xor.b32  	%r1861, %r1861, %r1193;
	ld.global.u32 	%r1194, [%rd7+228];
	xor.b32  	%r1860, %r1860, %r1194;
	ld.global.u32 	%r1195, [%rd7+232];
	xor.b32  	%r1859, %r1859, %r1195;
	ld.global.u32 	%r1196, [%rd7+236];
	xor.b32  	%r1858, %r1858, %r1196;
$L__BB0_29:
	and.b32  	%r1198, %r1111, 4096;
	setp.eq.s32 	%p17, %r1198, 0;
	@%p17 bra 	$L__BB0_31;
	ld.global.u32 	%r1199, [%rd7+240];
	xor.b32  	%r1862, %r1862, %r1199;
	ld.global.u32 	%r1200, [%rd7+244];
	xor.b32  	%r1861, %r1861, %r1200;
	ld.global.u32 	%r1201, [%rd7+248];
	xor.b32  	%r1860, %r1860, %r1201;
	ld.global.u32 	%r1202, [%rd7+252];
	xor.b32  	%r1859, %r1859, %r1202;
	ld.global.u32 	%r1203, [%rd7+256];
	xor.b32  	%r1858, %r1858, %r1203;
$L__BB0_31:
	and.b32  	%r1205, %r1111, 8192;
	setp.eq.s32 	%p18, %r1205, 0;
	@%p18 bra 	$L__BB0_33;
	ld.global.u32 	%r1206, [%rd7+260];
	xor.b32  	%r1862, %r1862, %r1206;
	ld.global.u32 	%r1207, [%rd7+264];
	xor.b32  	%r1861, %r1861, %r1207;
	ld.global.u32 	%r1208, [%rd7+268];
	xor.b32  	%r1860, %r1860, %r1208;
	ld.global.u32 	%r1209, [%rd7+272];
	xor.b32  	%r1859, %r1859, %r1209;
	ld.global.u32 	%r1210, [%rd7+276];
	xor.b32  	%r1858, %r1858, %r1210;
$L__BB0_33:
	and.b32  	%r1212, %r1111, 16384;
	setp.eq.s32 	%p19, %r1212, 0;
	@%p19 bra 	$L__BB0_35;
	ld.global.u32 	%r1213, [%rd7+280];
	xor.b32  	%r1862, %r1862, %r1213;
	ld.global.u32 	%r1214, [%rd7+284];
	xor.b32  	%r1861, %r1861, %r1214;
	ld.global.u32 	%r1215, [%rd7+288];
	xor.b32  	%r1860, %r1860, %r1215;
	ld.global.u32 	%r1216, [%rd7+292];
	xor.b32  	%r1859, %r1859, %r1216;
	ld.global.u32 	%r1217, [%rd7+296];
	xor.b32  	%r1858, %r1858, %r1217;
$L__BB0_35:
	and.b32  	%r1219, %r1111, 32768;
	setp.eq.s32 	%p20, %r1219, 0;
	@%p20 bra 	$L__BB0_37;
	ld.global.u32 	%r1220, [%rd7+300];
	xor.b32  	%r1862, %r1862, %r1220;
	ld.global.u32 	%r1221, [%rd7+304];
	xor.b32  	%r1861, %r1861, %r1221;
	ld.global.u32 	%r1222, [%rd7+308];
	xor.b32  	%r1860, %r1860, %r1222;
	ld.global.u32 	%r1223, [%rd7+312];
	xor.b32  	%r1859, %r1859, %r1223;
	ld.global.u32 	%r1224, [%rd7+316];
	xor.b32  	%r1858, %r1858, %r1224;
$L__BB0_37:
	add.s32 	%r1857, %r1857, 16;
	setp.ne.s32 	%p21, %r1857, 32;
	@%p21 bra 	$L__BB0_5;
	mad.lo.s32 	%r1225, %r1851, -31, %r21;
	add.s32 	%r1851, %r1225, 1;
	setp.ne.s32 	%p22, %r1851, 5;
	@%p22 bra 	$L__BB0_4;
	st.local.u32 	[%rd2+4], %r1862;
	st.local.v2.u32 	[%rd2+8], {%r1861, %r1860};
	st.local.v2.u32 	[%rd2+16], {%r1859, %r1858};
	setp.eq.s64 	%p23, %rd5, 1;
	@%p23 bra 	$L__BB0_114;
	mov.b32 	%r1858, 0;
	mov.u32 	%r1859, %r1858;
	mov.u32 	%r1860, %r1858;
	mov.u32 	%r1861, %r1858;
	mov.u32 	%r1862, %r1858;
	mov.u32 	%r1943, %r1858;
$L__BB0_41:
	mul.wide.u32 	%rd27, %r1943, 4;
	add.s64 	%rd28, %rd2, %rd27;
	ld.local.u32 	%r196, [%rd28+4];
	shl.b32 	%r197, %r1943, 5;
	mov.b32 	%r1949, 0;
$L__BB0_42:
	.pragma "nounroll";
	shr.u32 	%r1228, %r196, %r1949;
	and.b32  	%r1229, %r1228, 1;
	setp.eq.b32 	%p24, %r1229, 1;
	not.pred 	%p25, %p24;
	add.s32 	%r1230, %r197, %r1949;
	mul.lo.s32 	%r1231, %r1230, 5;
	mul.wide.u32 	%rd29, %r1231, 4;
	add.s64 	%rd8, %rd6, %rd29;
	@%p25 bra 	$L__BB0_44;
	ld.global.u32 	%r1232, [%rd8];
	xor.b32  	%r1862, %r1862, %r1232;
	ld.global.u32 	%r1233, [%rd8+4];
	xor.b32  	%r1861, %r1861, %r1233;
	ld.global.u32 	%r1234, [%rd8+8];
	xor.b32  	%r1860, %r1860, %r1234;
	ld.global.u32 	%r1235, [%rd8+12];
	xor.b32  	%r1859, %r1859, %r1235;
	ld.global.u32 	%r1236, [%rd8+16];
	xor.b32  	%r1858, %r1858, %r1236;
$L__BB0_44:
	and.b32  	%r1238, %r1228, 2;
	setp.eq.s32 	%p26, %r1238, 0;
	@%p26 bra 	$L__BB0_46;
	ld.global.u32 	%r1239, [%rd8+20];
	xor.b32  	%r1862, %r1862, %r1239;
	ld.global.u32 	%r1240, [%rd8+24];
	xor.b32  	%r1861, %r1861, %r1240;
	ld.global.u32 	%r1241, [%rd8+28];
	xor.b32  	%r1860, %r1860, %r1241;
	ld.global.u32 	%r1242, [%rd8+32];
	xor.b32  	%r1859, %r1859, %r1242;
	ld.global.u32 	%r1243, [%rd8+36];
	xor.b32  	%r1858, %r1858, %r1243;
$L__BB0_46:
	and.b32  	%r1245, %r1228, 4;
	setp.eq.s32 	%p27, %r1245, 0;
	@%p27 bra 	$L__BB0_48;
	ld.global.u32 	%r1246, [%rd8+40];
	xor.b32  	%r1862, %r1862, %r1246;
	ld.global.u32 	%r1247, [%rd8+44];
	xor.b32  	%r1861, %r1861, %r1247;
	ld.global.u32 	%r1248, [%rd8+48];
	xor.b32  	%r1860, %r1860, %r1248;
	ld.global.u32 	%r1249, [%rd8+52];
	xor.b32  	%r1859, %r1859, %r1249;
	ld.global.u32 	%r1250, [%rd8+56];
	xor.b32  	%r1858, %r1858, %r1250;
$L__BB0_48:
	and.b32  	%r1252, %r1228, 8;
	setp.eq.s32 	%p28, %r1252, 0;
	@%p28 bra 	$L__BB0_50;
	ld.global.u32 	%r1253, [%rd8+60];
	xor.b32  	%r1862, %r1862, %r1253;
	ld.global.u32 	%r1254, [%rd8+64];
	xor.b32  	%r1861, %r1861, %r1254;
	ld.global.u32 	%r1255, [%rd8+68];
	xor.b32  	%r1860, %r1860, %r1255;
	ld.global.u32 	%r1256, [%rd8+72];
	xor.b32  	%r1859, %r1859, %r1256;
	ld.global.u32 	%r1257, [%rd8+76];
	xor.b32  	%r1858, %r1858, %r1257;
$L__BB0_50:
	and.b32  	%r1259, %r1228, 16;
	setp.eq.s32 	%p29, %r1259, 0;
	@%p29 bra 	$L__BB0_52;
	ld.global.u32 	%r1260, [%rd8+80];
	xor.b32  	%r1862, %r1862, %r1260;
	ld.global.u32 	%r1261, [%rd8+84];
	xor.b32  	%r1861, %r1861, %r1261;
	ld.global.u32 	%r1262, [%rd8+88];
	xor.b32  	%r1860, %r1860, %r1262;
	ld.global.u32 	%r1263, [%rd8+92];
	xor.b32  	%r1859, %r1859, %r1263;
	ld.global.u32 	%r1264, [%rd8+96];
	xor.b32  	%r1858, %r1858, %r1264;
$L__BB0_52:
	and.b32  	%r1266, %r1228, 32;
	setp.eq.s32 	%p30, %r1266, 0;
	@%p30 bra 	$L__BB0_54;
	ld.global.u32 	%r1267, [%rd8+100];
	xor.b32  	%r1862, %r1862, %r1267;
	ld.global.u32 	%r1268, [%rd8+104];
	xor.b32  	%r1861, %r1861, %r1268;
	ld.global.u32 	%r1269, [%rd8+108];
	xor.b32  	%r1860, %r1860, %r1269;
	ld.global.u32 	%r1270, [%rd8+112];
	xor.b32  	%r1859, %r1859, %r1270;
	ld.global.u32 	%r1271, [%rd8+116];
	xor.b32  	%r1858, %r1858, %r1271;
$L__BB0_54:
	and.b32  	%r1273, %r1228, 64;
	setp.eq.s32 	%p31, %r1273, 0;
	@%p31 bra 	$L__BB0_56;
	ld.global.u32 	%r1274, [%rd8+120];
	xor.b32  	%r1862, %r1862, %r1274;
	ld.global.u32 	%r1275, [%rd8+124];
	xor.b32  	%r1861, %r1861, %r1275;
	ld.global.u32 	%r1276, [%rd8+128];
	xor.b32  	%r1860, %r1860, %r1276;
	ld.global.u32 	%r1277, [%rd8+132];
	xor.b32  	%r1859, %r1859, %r1277;
	ld.global.u32 	%r1278, [%rd8+136];
	xor.b32  	%r1858, %r1858, %r1278;
$L__BB0_56:
	and.b32  	%r1280, %r1228, 128;
	setp.eq.s32 	%p32, %r1280, 0;
	@%p32 bra 	$L__BB0_58;
	ld.global.u32 	%r1281, [%rd8+140];
	xor.b32  	%r1862, %r1862, %r1281;
	ld.global.u32 	%r1282, [%rd8+144];
	xor.b32  	%r1861, %r1861, %r1282;
	ld.global.u32 	%r1283, [%rd8+148];
	xor.b32  	%r1860, %r1860, %r1283;
	ld.global.u32 	%r1284, [%rd8+152];
	xor.b32  	%r1859, %r1859, %r1284;
	ld.global.u32 	%r1285, [%rd8+156];
	xor.b32  	%r1858, %r1858, %r1285;
$L__BB0_58:
	and.b32  	%r1287, %r1228, 256;
	setp.eq.s32 	%p33, %r1287, 0;
	@%p33 bra 	$L__BB0_60;
	ld.global.u32 	%r1288, [%rd8+160];
	xor.b32  	%r1862, %r1862, %r1288;
	ld.global.u32 	%r1289, [%rd8+164];
	xor.b32  	%r1861, %r1861, %r1289;
	ld.global.u32 	%r1290, [%rd8+168];
	xor.b32  	%r1860, %r1860, %r1290;
	ld.global.u32 	%r1291, [%rd8+172];
	xor.b32  	%r1859, %r1859, %r1291;
	ld.global.u32 	%r1292, [%rd8+176];
	xor.b32  	%r1858, %r1858, %r1292;
$L__BB0_60:
	and.b32  	%r1294, %r1228, 512;
	setp.eq.s32 	%p34, %r1294, 0;
	@%p34 bra 	$L__BB0_62;
	ld.global.u32 	%r1295, [%rd8+180];
	xor.b32  	%r1862, %r1862, %r1295;
	ld.global.u32 	%r1296, [%rd8+184];
	xor.b32  	%r1861, %r1861, %r1296;
	ld.global.u32 	%r1297, [%rd8+188];
	xor.b32  	%r1860, %r1860, %r1297;
	ld.global.u32 	%r1298, [%rd8+192];
	xor.b32  	%r1859, %r1859, %r1298;
	ld.global.u32 	%r1299, [%rd8+196];
	xor.b32  	%r1858, %r1858, %r1299;
$L__BB0_62:
	and.b32  	%r1301, %r1228, 1024;
	setp.eq.s32 	%p35, %r1301, 0;
	@%p35 bra 	$L__BB0_64;
	ld.global.u32 	%r1302, [%rd8+200];
	xor.b32  	%r1862, %r1862, %r1302;
	ld.global.u32 	%r1303, [%rd8+204];
	xor.b32  	%r1861, %r1861, %r1303;
	ld.global.u32 	%r1304, [%rd8+208];
	xor.b32  	%r1860, %r1860, %r1304;
	ld.global.u32 	%r1305, [%rd8+212];
	xor.b32  	%r1859, %r1859, %r1305;
	ld.global.u32 	%r1306, [%rd8+216];
	xor.b32  	%r1858, %r1858, %r1306;
$L__BB0_64:
	and.b32  	%r1308, %r1228, 2048;
	setp.eq.s32 	%p36, %r1308, 0;
	@%p36 bra 	$L__BB0_66;
	ld.global.u32 	%r1309, [%rd8+220];
	xor.b32  	%r1862, %r1862, %r1309;
	ld.global.u32 	%r1310, [%rd8+224];
	xor.b32  	%r1861, %r1861, %r1310;
	ld.global.u32 	%r1311, [%rd8+228];
	xor.b32  	%r1860, %r1860, %r1311;
	ld.global.u32 	%r1312, [%rd8+232];
	xor.b32  	%r1859, %r1859, %r1312;
	ld.global.u32 	%r1313, [%rd8+236];
	xor.b32  	%r1858, %r1858, %r1313;
$L__BB0_66:
	and.b32  	%r1315, %r1228, 4096;
	setp.eq.s32 	%p37, %r1315, 0;
	@%p37 bra 	$L__BB0_68;
	ld.global.u32 	%r1316, [%rd8+240];
	xor.b32  	%r1862, %r1862, %r1316;
	ld.global.u32 	%r1317, [%rd8+244];
	xor.b32  	%r1861, %r1861, %r1317;
	ld.global.u32 	%r1318, [%rd8+248];
	xor.b32  	%r1860, %r1860, %r1318;
	ld.global.u32 	%r1319, [%rd8+252];
	xor.b32  	%r1859, %r1859, %r1319;
	ld.global.u32 	%r1320, [%rd8+256];
	xor.b32  	%r1858, %r1858, %r1320;
$L__BB0_68:
	and.b32  	%r1322, %r1228, 8192;
	setp.eq.s32 	%p38, %r1322, 0;
	@%p38 bra 	$L__BB0_70;
	ld.global.u32 	%r1323, [%rd8+260];
	xor.b32  	%r1862, %r1862, %r1323;
	ld.global.u32 	%r1324, [%rd8+264];
	xor.b32  	%r1861, %r1861, %r1324;
	ld.global.u32 	%r1325, [%rd8+268];
	xor.b32  	%r1860, %r1860, %r1325;
	ld.global.u32 	%r1326, [%rd8+272];
	xor.b32  	%r1859, %r1859, %r1326;
	ld.global.u32 	%r1327, [%rd8+276];
	xor.b32  	%r1858, %r1858, %r1327;
$L__BB0_70:
	and.b32  	%r1329, %r1228, 16384;
	setp.eq.s32 	%p39, %r1329, 0;
	@%p39 bra 	$L__BB0_72;
	ld.global.u32 	%r1330, [%rd8+280];
	xor.b32  	%r1862, %r1862, %r1330;
	ld.global.u32 	%r1331, [%rd8+284];
	xor.b32  	%r1861, %r1861, %r1331;
	ld.global.u32 	%r1332, [%rd8+288];
	xor.b32  	%r1860, %r1860, %r1332;
	ld.global.u32 	%r1333, [%rd8+292];
	xor.b32  	%r1859, %r1859, %r1333;
	ld.global.u32 	%r1334, [%rd8+296];
	xor.b32  	%r1858, %r1858, %r1334;
$L__BB0_72:
	and.b32  	%r1336, %r1228, 32768;
	setp.eq.s32 	%p40, %r1336, 0;
	@%p40 bra 	$L__BB0_74;
	ld.global.u32 	%r1337, [%rd8+300];
	xor.b32  	%r1862, %r1862, %r1337;
	ld.global.u32 	%r1338, [%rd8+304];
	xor.b32  	%r1861, %r1861, %r1338;
	ld.global.u32 	%r1339, [%rd8+308];
	xor.b32  	%r1860, %r1860, %r1339;
	ld.global.u32 	%r1340, [%rd8+312];
	xor.b32  	%r1859, %r1859, %r1340;
	ld.global.u32 	%r1341, [%rd8+316];
	xor.b32  	%r1858, %r1858, %r1341;
$L__BB0_74:
	add.s32 	%r1949, %r1949, 16;
	setp.ne.s32 	%p41, %r1949, 32;
	@%p41 bra 	$L__BB0_42;
	mad.lo.s32 	%r1342, %r1943, -31, %r197;
	add.s32 	%r1943, %r1342, 1;
	setp.ne.s32 	%p42, %r1943, 5;
	@%p42 bra 	$L__BB0_41;
	st.local.u32 	[%rd2+4], %r1862;
	st.local.v2.u32 	[%rd2+8], {%r1861, %r1860};
	st.local.v2.u32 	[%rd2+16], {%r1859, %r1858};
	setp.ne.s64 	%p43, %rd5, 3;
	@%p43 bra 	$L__BB0_114;
	mov.b32 	%r1858, 0;
	mov.u32 	%r1859, %r1858;
	mov.u32 	%r1860, %r1858;
	mov.u32 	%r1861, %r1858;
	mov.u32 	%r1862, %r1858;
	mov.u32 	%r2035, %r1858;
$L__BB0_78:
	mul.wide.u32 	%rd30, %r2035, 4;
	add.s64 	%rd31, %rd2, %rd30;
	ld.local.u32 	%r372, [%rd31+4];
	shl.b32 	%r373, %r2035, 5;
	mov.b32 	%r2041, 0;
$L__BB0_79:
	.pragma "nounroll";
	shr.u32 	%r1345, %r372, %r2041;
	and.b32  	%r1346, %r1345, 1;
	setp.eq.b32 	%p44, %r1346, 1;
	not.pred 	%p45, %p44;
	add.s32 	%r1347, %r373, %r2041;
	mul.lo.s32 	%r1348, %r1347, 5;
	mul.wide.u32 	%rd32, %r1348, 4;
	add.s64 	%rd9, %rd6, %rd32;
	@%p45 bra 	$L__BB0_81;
	ld.global.u32 	%r1349, [%rd9];
	xor.b32  	%r1862, %r1862, %r1349;
	ld.global.u32 	%r1350, [%rd9+4];
	xor.b32  	%r1861, %r1861, %r1350;
	ld.global.u32 	%r1351, [%rd9+8];
	xor.b32  	%r1860, %r1860, %r1351;
	ld.global.u32 	%r1352, [%rd9+12];
	xor.b32  	%r1859, %r1859, %r1352;
	ld.global.u32 	%r1353, [%rd9+16];
	xor.b32  	%r1858, %r1858, %r1353;
$L__BB0_81:
	and.b32  	%r1355, %r1345, 2;
	setp.eq.s32 	%p46, %r1355, 0;
	@%p46 bra 	$L__BB0_83;
	ld.global.u32 	%r1356, [%rd9+20];
	xor.b32  	%r1862, %r1862, %r1356;
	ld.global.u32 	%r1357, [%rd9+24];
	xor.b32  	%r1861, %r1861, %r1357;
	ld.global.u32 	%r1358, [%rd9+28];
	xor.b32  	%r1860, %r1860, %r1358;
	ld.global.u32 	%r1359, [%rd9+32];
	xor.b32  	%r1859, %r1859, %r1359;
	ld.global.u32 	%r1360, [%rd9+36];
	xor.b32  	%r1858, %r1858, %r1360;
$L__BB0_83:
	and.b32  	%r1362, %r1345, 4;
	setp.eq.s32 	%p47, %r1362, 0;
	@%p47 bra 	$L__BB0_85;
	ld.global.u32 	%r1363, [%rd9+40];
	xor.b32  	%r1862, %r1862, %r1363;
	ld.global.u32 	%r1364, [%rd9+44];
	xor.b32  	%r1861, %r1861, %r1364;
	ld.global.u32 	%r1365, [%rd9+48];
	xor.b32  	%r1860, %r1860, %r1365;
	ld.global.u32 	%r1366, [%rd9+52];
	xor.b32  	%r1859, %r1859, %r1366;
	ld.global.u32 	%r1367, [%rd9+56];
	xor.b32  	%r1858, %r1858, %r1367;
$L__BB0_85:
	and.b32  	%r1369, %r1345, 8;
	setp.eq.s32 	%p48, %r1369, 0;
	@%p48 bra 	$L__BB0_87;
	ld.global.u32 	%r1370, [%rd9+60];
	xor.b32  	%r1862, %r1862, %r1370;
	ld.global.u32 	%r1371, [%rd9+64];
	xor.b32  	%r1861, %r1861, %r1371;
	ld.global.u32 	%r1372, [%rd9+68];
	xor.b32  	%r1860, %r1860, %r1372;
	ld.global.u32 	%r1373, [%rd9+72];
	xor.b32  	%r1859, %r1859, %r1373;
	ld.global.u32 	%r1374, [%rd9+76];
	xor.b32  	%r1858, %r1858, %r1374;
$L__BB0_87:
	and.b32  	%r1376, %r1345, 16;
	setp.eq.s32 	%p49, %r1376, 0;
	@%p49 bra 	$L__BB0_89;
	ld.global.u32 	%r1377, [%rd9+80];
	xor.b32  	%r1862, %r1862, %r1377;
	ld.global.u32 	%r1378, [%rd9+84];
	xor.b32  	%r1861, %r1861, %r1378;
	ld.global.u32 	%r1379, [%rd9+88];
	xor.b32  	%r1860, %r1860, %r1379;
	ld.global.u32 	%r1380, [%rd9+92];
	xor.b32  	%r1859, %r1859, %r1380;
	ld.global.u32 	%r1381, [%rd9+96];
	xor.b32  	%r1858, %r1858, %r1381;
$L__BB0_89:
	and.b32  	%r1383, %r1345, 32;
	setp.eq.s32 	%p50, %r1383, 0;
	@%p50 bra 	$L__BB0_91;
	ld.global.u32 	%r1384, [%rd9+100];
	xor.b32  	%r1862, %r1862, %r1384;
	ld.global.u32 	%r1385, [%rd9+104];
	xor.b32  	%r1861, %r1861, %r1385;
	ld.global.u32 	%r1386, [%rd9+108];
	xor.b32  	%r1860, %r1860, %r1386;
	ld.global.u32 	%r1387, [%rd9+112];
	xor.b32  	%r1859, %r1859, %r1387;
	ld.global.u32 	%r1388, [%rd9+116];
	xor.b32  	%r1858, %r1858, %r1388;
$L__BB0_91:
	and.b32  	%r1390, %r1345, 64;
	setp.eq.s32 	%p51, %r1390, 0;
	@%p51 bra 	$L__BB0_93;
	ld.global.u32 	%r1391, [%rd9+120];
	xor.b32  	%r1862, %r1862, %r1391;
	ld.global.u32 	%r1392, [%rd9+124];
	xor.b32  	%r1861, %r1861, %r1392;
	ld.global.u32 	%r1393, [%rd9+128];
	xor.b32  	%r1860, %r1860, %r1393;
	ld.global.u32 	%r1394, [%rd9+132];
	xor.b32  	%r1859, %r1859, %r1394;
	ld.global.u32 	%r1395, [%rd9+136];
	xor.b32  	%r1858, %r1858, %r1395;
$L__BB0_93:
	and.b32  	%r1397, %r1345, 128;
	setp.eq.s32 	%p52, %r1397, 0;
	@%p52 bra 	$L__BB0_95;
	ld.global.u32 	%r1398, [%rd9+140];
	xor.b32  	%r1862, %r1862, %r1398;
	ld.global.u32 	%r1399, [%rd9+144];
	xor.b32  	%r1861, %r1861, %r1399;
	ld.global.u32 	%r1400, [%rd9+148];
	xor.b32  	%r1860, %r1860, %r1400;
	ld.global.u32 	%r1401, [%rd9+152];
	xor.b32  	%r1859, %r1859, %r1401;
	ld.global.u32 	%r1402, [%rd9+156];
	xor.b32  	%r1858, %r1858, %r1402;
$L__BB0_95:
	and.b32  	%r1404, %r1345, 256;
	setp.eq.s32 	%p53, %r1404, 0;
	@%p53 bra 	$L__BB0_97;
	ld.global.u32 	%r1405, [%rd9+160];
	xor.b32  	%r1862, %r1862, %r1405;
	ld.global.u32 	%r1406, [%rd9+164];
	xor.b32  	%r1861, %r1861, %r1406;
	ld.global.u32 	%r1407, [%rd9+168];
	xor.b32  	%r1860, %r1860, %r1407;
	ld.global.u32 	%r1408, [%rd9+172];
	xor.b32  	%r1859, %r1859, %r1408;
	ld.global.u32 	%r1409, [%rd9+176];
	xor.b32  	%r1858, %r1858, %r1409;
$L__BB0_97:
	and.b32  	%r1411, %r1345, 512;
	setp.eq.s32 	%p54, %r1411, 0;
	@%p54 bra 	$L__BB0_99;
	ld.global.u32 	%r1412, [%rd9+180];
	xor.b32  	%r1862, %r1862, %r1412;
	ld.global.u32 	%r1413, [%rd9+184];
	xor.b32  	%r1861, %r1861, %r1413;
	ld.global.u32 	%r1414, [%rd9+188];
	xor.b32  	%r1860, %r1860, %r1414;
	ld.global.u32 	%r1415, [%rd9+192];
	xor.b32  	%r1859, %r1859, %r1415;
	ld.global.u32 	%r1416, [%rd9+196];
	xor.b32  	%r1858, %r1858, %r1416;
$L__BB0_99:
	and.b32  	%r1418, %r1345, 1024;
	setp.eq.s32 	%p55, %r1418, 0;
	@%p55 bra 	$L__BB0_101;
	ld.global.u32 	%r1419, [%rd9+200];
	xor.b32  	%r1862, %r1862, %r1419;
	ld.global.u32 	%r1420, [%rd9+204];
	xor.b32  	%r1861, %r1861, %r1420;
	ld.global.u32 	%r1421, [%rd9+208];
	xor.b32  	%r1860, %r1860, %r1421;
	ld.global.u32 	%r1422, [%rd9+212];
	xor.b32  	%r1859, %r1859, %r1422;
	ld.global.u32 	%r1423, [%rd9+216];
	xor.b32  	%r1858, %r1858, %r1423;
$L__BB0_101:
	and.b32  	%r1425, %r1345, 2048;
	setp.eq.s32 	%p56, %r1425, 0;
	@%p56 bra 	$L__BB0_103;
	ld.global.u32 	%r1426, [%rd9+220];
	xor.b32  	%r1862, %r1862, %r1426;
	ld.global.u32 	%r1427, [%rd9+224];
	xor.b32  	%r1861, %r1861, %r1427;
	ld.global.u32 	%r1428, [%rd9+228];
	xor.b32  	%r1860, %r1860, %r1428;
	ld.global.u32 	%r1429, [%rd9+232];
	xor.b32  	%r1859, %r1859, %r1429;
	ld.global.u32 	%r1430, [%rd9+236];
	xor.b32  	%r1858, %r1858, %r1430;
$L__BB0_103:
	and.b32  	%r1432, %r1345, 4096;
	setp.eq.s32 	%p57, %r1432, 0;
	@%p57 bra 	$L__BB0_105;
	ld.global.u32 	%r1433, [%rd9+240];
	xor.b32  	%r1862, %r1862, %r1433;
	ld.global.u32 	%r1434, [%rd9+244];
	xor.b32  	%r1861, %r1861, %r1434;
	ld.global.u32 	%r1435, [%rd9+248];
	xor.b32  	%r1860, %r1860, %r1435;
	ld.global.u32 	%r1436, [%rd9+252];
	xor.b32  	%r1859, %r1859, %r1436;
	ld.global.u32 	%r1437, [%rd9+256];
	xor.b32  	%r1858, %r1858, %r1437;
$L__BB0_105:
	and.b32  	%r1439, %r1345, 8192;
	setp.eq.s32 	%p58, %r1439, 0;
	@%p58 bra 	$L__BB0_107;
	ld.global.u32 	%r1440, [%rd9+260];
	xor.b32  	%r1862, %r1862, %r1440;
	ld.global.u32 	%r1441, [%rd9+264];
	xor.b32  	%r1861, %r1861, %r1441;
	ld.global.u32 	%r1442, [%rd9+268];
	xor.b32  	%r1860, %r1860, %r1442;
	ld.global.u32 	%r1443, [%rd9+272];
	xor.b32  	%r1859, %r1859, %r1443;
	ld.global.u32 	%r1444, [%rd9+276];
	xor.b32  	%r1858, %r1858, %r1444;
$L__BB0_107:
	and.b32  	%r1446, %r1345, 16384;
	setp.eq.s32 	%p59, %r1446, 0;
	@%p59 bra 	$L__BB0_109;
	ld.global.u32 	%r1447, [%rd9+280];
	xor.b32  	%r1862, %r1862, %r1447;
	ld.global.u32 	%r1448, [%rd9+284];
	xor.b32  	%r1861, %r1861, %r1448;
	ld.global.u32 	%r1449, [%rd9+288];
	xor.b32  	%r1860, %r1860, %r1449;
	ld.global.u32 	%r1450, [%rd9+292];
	xor.b32  	%r1859, %r1859, %r1450;
	ld.global.u32 	%r1451, [%rd9+296];
	xor.b32  	%r1858, %r1858, %r1451;
$L__BB0_109:
	and.b32  	%r1453, %r1345, 32768;
	setp.eq.s32 	%p60, %r1453, 0;
	@%p60 bra 	$L__BB0_111;
	ld.global.u32 	%r1454, [%rd9+300];
	xor.b32  	%r1862, %r1862, %r1454;
	ld.global.u32 	%r1455, [%rd9+304];
	xor.b32  	%r1861, %r1861, %r1455;
	ld.global.u32 	%r1456, [%rd9+308];
	xor.b32  	%r1860, %r1860, %r1456;
	ld.global.u32 	%r1457, [%rd9+312];
	xor.b32  	%r1859, %r1859, %r1457;
	ld.global.u32 	%r1458, [%rd9+316];
	xor.b32  	%r1858, %r1858, %r1458;
$L__BB0_111:
	add.s32 	%r2041, %r2041, 16;
	setp.ne.s32 	%p61, %r2041, 32;
	@%p61 bra 	$L__BB0_79;
	mad.lo.s32 	%r1459, %r2035, -31, %r373;
	add.s32 	%r2035, %r1459, 1;
	setp.ne.s32 	%p62, %r2035, 5;
	@%p62 bra 	$L__BB0_78;
	st.local.u32 	[%rd2+4], %r1862;
	st.local.v2.u32 	[%rd2+8], {%r1861, %r1860};
	st.local.v2.u32 	[%rd2+16], {%r1859, %r1858};
$L__BB0_114:
	shr.u64 	%rd49, %rd4, 2;
	add.s32 	%r1845, %r1845, 1;
	setp.gt.u64 	%p63, %rd4, 3;
	@%p63 bra 	$L__BB0_2;
$L__BB0_115:
	mov.b32 	%r1460, 0;
	st.local.v2.u32 	[%rd2+24], {%r1460, %r1460};
	st.local.u32 	[%rd2+32], %r1460;
	mov.b64 	%rd33, 0;
	st.local.u64 	[%rd2+40], %rd33;
	setp.ge.s32 	%p64, %r1, %r1102;
	@%p64 bra 	$L__BB0_236;
	cvt.u64.u32 	%rd11, %r1;
	mov.u64 	%rd35, precalc_xorwow_matrix;
	mov.u32 	%r2138, %r1;
$L__BB0_117:
	mov.u32 	%r558, %r1862;
	mov.u32 	%r1862, %r1861;
	mov.u32 	%r1861, %r1860;
	mov.u32 	%r1860, %r1859;
	mov.u32 	%r1859, %r1858;
	setp.eq.s32 	%p65, %r1, 0;
	shr.u32 	%r1461, %r558, 2;
	xor.b32  	%r1462, %r1461, %r558;
	shl.b32 	%r1463, %r1859, 4;
	shl.b32 	%r1464, %r1462, 1;
	xor.b32  	%r1465, %r1464, %r1463;
	xor.b32  	%r1466, %r1465, %r1462;
	xor.b32  	%r1858, %r1466, %r1859;
	add.s32 	%r2132, %r2132, 362437;
	add.s32 	%r1467, %r1858, %r2132;
	xor.b32  	%r1468, %r1467, -1429050551;
	mul.lo.s32 	%r1469, %r1468, 1099087573;
	add.s32 	%r1470, %r1469, -638133224;
	add.s32 	%r2155, %r1469, 123456789;
	st.local.v2.u32 	[%rd1], {%r1470, %r2155};
	xor.b32  	%r1471, %r1469, 362436069;
	mov.b32 	%r1472, -123459836;
	st.local.v2.u32 	[%rd1+8], {%r1471, %r1472};
	add.s32 	%r2158, %r1469, 5783321;
	mov.b32 	%r1473, -589760388;
	st.local.v2.u32 	[%rd1+16], {%r1473, %r2158};
	@%p65 bra 	$L__BB0_232;
	mov.b32 	%r2141, 0;
	mov.u64 	%rd50, %rd11;
$L__BB0_119:
	mov.u64 	%rd12, %rd50;
	and.b64  	%rd13, %rd12, 3;
	setp.eq.s64 	%p66, %rd13, 0;
	@%p66 bra 	$L__BB0_231;
	mul.wide.u32 	%rd34, %r2141, 3200;
	add.s64 	%rd14, %rd35, %rd34;
	mov.b32 	%r2154, 0;
	mov.u32 	%r2155, %r2154;
	mov.u32 	%r2156, %r2154;
	mov.u32 	%r2157, %r2154;
	mov.u32 	%r2158, %r2154;
	mov.u32 	%r2147, %r2154;
$L__BB0_121:
	mul.wide.u32 	%rd36, %r2147, 4;
	add.s64 	%rd37, %rd1, %rd36;
	ld.local.u32 	%r573, [%rd37+4];
	shl.b32 	%r574, %r2147, 5;
	mov.b32 	%r2153, 0;
$L__BB0_122:
	.pragma "nounroll";
	shr.u32 	%r1477, %r573, %r2153;
	and.b32  	%r1478, %r1477, 1;
	setp.eq.b32 	%p67, %r1478, 1;
	not.pred 	%p68, %p67;
	add.s32 	%r1479, %r574, %r2153;
	mul.lo.s32 	%r1480, %r1479, 5;
	mul.wide.u32 	%rd38, %r1480, 4;
	add.s64 	%rd15, %rd14, %rd38;
	@%p68 bra 	$L__BB0_124;
	ld.global.u32 	%r1481, [%rd15];
	xor.b32  	%r2155, %r2155, %r1481;
	ld.global.u32 	%r1482, [%rd15+4];
	xor.b32  	%r2154, %r2154, %r1482;
	ld.global.u32 	%r1483, [%rd15+8];
	xor.b32  	%r2156, %r2156, %r1483;
	ld.global.u32 	%r1484, [%rd15+12];
	xor.b32  	%r2157, %r2157, %r1484;
	ld.global.u32 	%r1485, [%rd15+16];
	xor.b32  	%r2158, %r2158, %r1485;
$L__BB0_124:
	and.b32  	%r1487, %r1477, 2;
	setp.eq.s32 	%p69, %r1487, 0;
	@%p69 bra 	$L__BB0_126;
	ld.global.u32 	%r1488, [%rd15+20];
	xor.b32  	%r2155, %r2155, %r1488;
	ld.global.u32 	%r1489, [%rd15+24];
	xor.b32  	%r2154, %r2154, %r1489;
	ld.global.u32 	%r1490, [%rd15+28];
	xor.b32  	%r2156, %r2156, %r1490;
	ld.global.u32 	%r1491, [%rd15+32];
	xor.b32  	%r2157, %r2157, %r1491;
	ld.global.u32 	%r1492, [%rd15+36];
	xor.b32  	%r2158, %r2158, %r1492;
$L__BB0_126:
	and.b32  	%r1494, %r1477, 4;
	setp.eq.s32 	%p70, %r1494, 0;
	@%p70 bra 	$L__BB0_128;
	ld.global.u32 	%r1495, [%rd15+40];
	xor.b32  	%r2155, %r2155, %r1495;
	ld.global.u32 	%r1496, [%rd15+44];
	xor.b32  	%r2154, %r2154, %r1496;
	ld.global.u32 	%r1497, [%rd15+48];
	xor.b32  	%r2156, %r2156, %r1497;
	ld.global.u32 	%r1498, [%rd15+52];
	xor.b32  	%r2157, %r2157, %r1498;
	ld.global.u32 	%r1499, [%rd15+56];
	xor.b32  	%r2158, %r2158, %r1499;
$L__BB0_128:
	and.b32  	%r1501, %r1477, 8;
	setp.eq.s32 	%p71, %r1501, 0;
	@%p71 bra 	$L__BB0_130;
	ld.global.u32 	%r1502, [%rd15+60];
	xor.b32  	%r2155, %r2155, %r1502;
	ld.global.u32 	%r1503, [%rd15+64];
	xor.b32  	%r2154, %r2154, %r1503;
	ld.global.u32 	%r1504, [%rd15+68];
	xor.b32  	%r2156, %r2156, %r1504;
	ld.global.u32 	%r1505, [%rd15+72];
	xor.b32  	%r2157, %r2157, %r1505;
	ld.global.u32 	%r1506, [%rd15+76];
	xor.b32  	%r2158, %r2158, %r1506;
$L__BB0_130:
	and.b32  	%r1508, %r1477, 16;
	setp.eq.s32 	%p72, %r1508, 0;
	@%p72 bra 	$L__BB0_132;
	ld.global.u32 	%r1509, [%rd15+80];
	xor.b32  	%r2155, %r2155, %r1509;
	ld.global.u32 	%r1510, [%rd15+84];
	xor.b32  	%r2154, %r2154, %r1510;
	ld.global.u32 	%r1511, [%rd15+88];
	xor.b32  	%r2156, %r2156, %r1511;
	ld.global.u32 	%r1512, [%rd15+92];
	xor.b32  	%r2157, %r2157, %r1512;
	ld.global.u32 	%r1513, [%rd15+96];
	xor.b32  	%r2158, %r2158, %r1513;
$L__BB0_132:
	and.b32  	%r1515, %r1477, 32;
	setp.eq.s32 	%p73, %r1515, 0;
	@%p73 bra 	$L__BB0_134;
	ld.global.u32 	%r1516, [%rd15+100];
	xor.b32  	%r2155, %r2155, %r1516;
	ld.global.u32 	%r1517, [%rd15+104];
	xor.b32  	%r2154, %r2154, %r1517;
	ld.global.u32 	%r1518, [%rd15+108];
	xor.b32  	%r2156, %r2156, %r1518;
	ld.global.u32 	%r1519, [%rd15+112];
	xor.b32  	%r2157, %r2157, %r1519;
	ld.global.u32 	%r1520, [%rd15+116];
	xor.b32  	%r2158, %r2158, %r1520;
$L__BB0_134:
	and.b32  	%r1522, %r1477, 64;
	setp.eq.s32 	%p74, %r1522, 0;
	@%p74 bra 	$L__BB0_136;
	ld.global.u32 	%r1523, [%rd15+120];
	xor.b32  	%r2155, %r2155, %r1523;
	ld.global.u32 	%r1524, [%rd15+124];
	xor.b32  	%r2154, %r2154, %r1524;
	ld.global.u32 	%r1525, [%rd15+128];
	xor.b32  	%r2156, %r2156, %r1525;
	ld.global.u32 	%r1526, [%rd15+132];
	xor.b32  	%r2157, %r2157, %r1526;
	ld.global.u32 	%r1527, [%rd15+136];
	xor.b32  	%r2158, %r2158, %r1527;
$L__BB0_136:
	and.b32  	%r1529, %r1477, 128;
	setp.eq.s32 	%p75, %r1529, 0;
	@%p75 bra 	$L__BB0_138;
	ld.global.u32 	%r1530, [%rd15+140];
	xor.b32  	%r2155, %r2155, %r1530;
	ld.global.u32 	%r1531, [%rd15+144];
	xor.b32  	%r2154, %r2154, %r1531;
	ld.global.u32 	%r1532, [%rd15+148];
	xor.b32  	%r2156, %r2156, %r1532;
	ld.global.u32 	%r1533, [%rd15+152];
	xor.b32  	%r2157, %r2157, %r1533;
	ld.global.u32 	%r1534, [%rd15+156];
	xor.b32  	%r2158, %r2158, %r1534;
$L__BB0_138:
	and.b32  	%r1536, %r1477, 256;
	setp.eq.s32 	%p76, %r1536, 0;
	@%p76 bra 	$L__BB0_140;
	ld.global.u32 	%r1537, [%rd15+160];
	xor.b32  	%r2155, %r2155, %r1537;
	ld.global.u32 	%r1538, [%rd15+164];
	xor.b32  	%r2154, %r2154, %r1538;
	ld.global.u32 	%r1539, [%rd15+168];
	xor.b32  	%r2156, %r2156, %r1539;
	ld.global.u32 	%r1540, [%rd15+172];
	xor.b32  	%r2157, %r2157, %r1540;
	ld.global.u32 	%r1541, [%rd15+176];
	xor.b32  	%r2158, %r2158, %r1541;
$L__BB0_140:
	and.b32  	%r1543, %r1477, 512;
	setp.eq.s32 	%p77, %r1543, 0;
	@%p77 bra 	$L__BB0_142;
	ld.global.u32 	%r1544, [%rd15+180];
	xor.b32  	%r2155, %r2155, %r1544;
	ld.global.u32 	%r1545, [%rd15+184];
	xor.b32  	%r2154, %r2154, %r1545;
	ld.global.u32 	%r1546, [%rd15+188];
	xor.b32  	%r2156, %r2156, %r1546;
	ld.global.u32 	%r1547, [%rd15+192];
	xor.b32  	%r2157, %r2157, %r1547;
	ld.global.u32 	%r1548, [%rd15+196];
	xor.b32  	%r2158, %r2158, %r1548;
$L__BB0_142:
	and.b32  	%r1550, %r1477, 1024;
	setp.eq.s32 	%p78, %r1550, 0;
	@%p78 bra 	$L__BB0_144;
	ld.global.u32 	%r1551, [%rd15+200];
	xor.b32  	%r2155, %r2155, %r1551;
	ld.global.u32 	%r1552, [%rd15+204];
	xor.b32  	%r2154, %r2154, %r1552;
	ld.global.u32 	%r1553, [%rd15+208];
	xor.b32  	%r2156, %r2156, %r1553;
	ld.global.u32 	%r1554, [%rd15+212];
	xor.b32  	%r2157, %r2157, %r1554;
	ld.global.u32 	%r1555, [%rd15+216];
	xor.b32  	%r2158, %r2158, %r1555;
$L__BB0_144:
	and.b32  	%r1557, %r1477, 2048;
	setp.eq.s32 	%p79, %r1557, 0;
	@%p79 bra 	$L__BB0_146;
	ld.global.u32 	%r1558, [%rd15+220];
	xor.b32  	%r2155, %r2155, %r1558;
	ld.global.u32 	%r1559, [%rd15+224];
	xor.b32  	%r2154, %r2154, %r1559;
	ld.global.u32 	%r1560, [%rd15+228];
	xor.b32  	%r2156, %r2156, %r1560;
	ld.global.u32 	%r1561, [%rd15+232];
	xor.b32  	%r2157, %r2157, %r1561;
	ld.global.u32 	%r1562, [%rd15+236];
	xor.b32  	%r2158, %r2158, %r1562;
$L__BB0_146:
	and.b32  	%r1564, %r1477, 4096;
	setp.eq.s32 	%p80, %r1564, 0;
	@%p80 bra 	$L__BB0_148;
	ld.global.u32 	%r1565, [%rd15+240];
	xor.b32  	%r2155, %r2155, %r1565;
	ld.global.u32 	%r1566, [%rd15+244];
	xor.b32  	%r2154, %r2154, %r1566;
	ld.global.u32 	%r1567, [%rd15+248];
	xor.b32  	%r2156, %r2156, %r1567;
	ld.global.u32 	%r1568, [%rd15+252];
	xor.b32  	%r2157, %r2157, %r1568;
	ld.global.u32 	%r1569, [%rd15+256];
	xor.b32  	%r2158, %r2158, %r1569;
$L__BB0_148:
	and.b32  	%r1571, %r1477, 8192;
	setp.eq.s32 	%p81, %r1571, 0;
	@%p81 bra 	$L__BB0_150;
	ld.global.u32 	%r1572, [%rd15+260];
	xor.b32  	%r2155, %r2155, %r1572;
	ld.global.u32 	%r1573, [%rd15+264];
	xor.b32  	%r2154, %r2154, %r1573;
	ld.global.u32 	%r1574, [%rd15+268];
	xor.b32  	%r2156, %r2156, %r1574;
	ld.global.u32 	%r1575, [%rd15+272];
	xor.b32  	%r2157, %r2157, %r1575;
	ld.global.u32 	%r1576, [%rd15+276];
	xor.b32  	%r2158, %r2158, %r1576;
$L__BB0_150:
	and.b32  	%r1578, %r1477, 16384;
	setp.eq.s32 	%p82, %r1578, 0;
	@%p82 bra 	$L__BB0_152;
	ld.global.u32 	%r1579, [%rd15+280];
	xor.b32  	%r2155, %r2155, %r1579;
	ld.global.u32 	%r1580, [%rd15+284];
	xor.b32  	%r2154, %r2154, %r1580;
	ld.global.u32 	%r1581, [%rd15+288];
	xor.b32  	%r2156, %r2156, %r1581;
	ld.global.u32 	%r1582, [%rd15+292];
	xor.b32  	%r2157, %r2157, %r1582;
	ld.global.u32 	%r1583, [%rd15+296];
	xor.b32  	%r2158, %r2158, %r1583;
$L__BB0_152:
	and.b32  	%r1585, %r1477, 32768;
	setp.eq.s32 	%p83, %r1585, 0;
	@%p83 bra 	$L__BB0_154;
	ld.global.u32 	%r1586, [%rd15+300];
	xor.b32  	%r2155, %r2155, %r1586;
	ld.global.u32 	%r1587, [%rd15+304];
	xor.b32  	%r2154, %r2154, %r1587;
	ld.global.u32 	%r1588, [%rd15+308];
	xor.b32  	%r2156, %r2156, %r1588;
	ld.global.u32 	%r1589, [%rd15+312];
	xor.b32  	%r2157, %r2157, %r1589;
	ld.global.u32 	%r1590, [%rd15+316];
	xor.b32  	%r2158, %r2158, %r1590;
$L__BB0_154:
	add.s32 	%r2153, %r2153, 16;
	setp.ne.s32 	%p84, %r2153, 32;
	@%p84 bra 	$L__BB0_122;
	mad.lo.s32 	%r1591, %r2147, -31, %r574;
	add.s32 	%r2147, %r1591, 1;
	setp.ne.s32 	%p85, %r2147, 5;
	@%p85 bra 	$L__BB0_121;
	st.local.u32 	[%rd1+4], %r2155;
	st.local.v2.u32 	[%rd1+8], {%r2154, %r2156};
	st.local.v2.u32 	[%rd1+16], {%r2157, %r2158};
	setp.eq.s64 	%p86, %rd13, 1;
	@%p86 bra 	$L__BB0_231;
	mov.b32 	%r2246, 0;
	mov.u32 	%r2155, %r2246;
	mov.u32 	%r2248, %r2246;
	mov.u32 	%r2249, %r2246;
	mov.u32 	%r2158, %r2246;
	mov.u32 	%r2239, %r2246;
$L__BB0_158:
	mul.wide.u32 	%rd39, %r2239, 4;
	add.s64 	%rd40, %rd1, %rd39;
	ld.local.u32 	%r749, [%rd40+4];
	shl.b32 	%r750, %r2239, 5;
	mov.b32 	%r2245, 0;
$L__BB0_159:
	.pragma "nounroll";
	shr.u32 	%r1594, %r749, %r2245;
	and.b32  	%r1595, %r1594, 1;
	setp.eq.b32 	%p87, %r1595, 1;
	not.pred 	%p88, %p87;
	add.s32 	%r1596, %r750, %r2245;
	mul.lo.s32 	%r1597, %r1596, 5;
	mul.wide.u32 	%rd41, %r1597, 4;
	add.s64 	%rd16, %rd14, %rd41;
	@%p88 bra 	$L__BB0_161;
	ld.global.u32 	%r1598, [%rd16];
	xor.b32  	%r2155, %r2155, %r1598;
	ld.global.u32 	%r1599, [%rd16+4];
	xor.b32  	%r2246, %r2246, %r1599;
	ld.global.u32 	%r1600, [%rd16+8];
	xor.b32  	%r2248, %r2248, %r1600;
	ld.global.u32 	%r1601, [%rd16+12];
	xor.b32  	%r2249, %r2249, %r1601;
	ld.global.u32 	%r1602, [%rd16+16];
	xor.b32  	%r2158, %r2158, %r1602;
$L__BB0_161:
	and.b32  	%r1604, %r1594, 2;
	setp.eq.s32 	%p89, %r1604, 0;
	@%p89 bra 	$L__BB0_163;
	ld.global.u32 	%r1605, [%rd16+20];
	xor.b32  	%r2155, %r2155, %r1605;
	ld.global.u32 	%r1606, [%rd16+24];
	xor.b32  	%r2246, %r2246, %r1606;
	ld.global.u32 	%r1607, [%rd16+28];
	xor.b32  	%r2248, %r2248, %r1607;
	ld.global.u32 	%r1608, [%rd16+32];
	xor.b32  	%r2249, %r2249, %r1608;
	ld.global.u32 	%r1609, [%rd16+36];
	xor.b32  	%r2158, %r2158, %r1609;
$L__BB0_163:
	and.b32  	%r1611, %r1594, 4;
	setp.eq.s32 	%p90, %r1611, 0;
	@%p90 bra 	$L__BB0_165;
	ld.global.u32 	%r1612, [%rd16+40];
	xor.b32  	%r2155, %r2155, %r1612;
	ld.global.u32 	%r1613, [%rd16+44];
	xor.b32  	%r2246, %r2246, %r1613;
	ld.global.u32 	%r1614, [%rd16+48];
	xor.b32  	%r2248, %r2248, %r1614;
	ld.global.u32 	%r1615, [%rd16+52];
	xor.b32  	%r2249, %r2249, %r1615;
	ld.global.u32 	%r1616, [%rd16+56];
	xor.b32  	%r2158, %r2158, %r1616;
$L__BB0_165:
	and.b32  	%r1618, %r1594, 8;
	setp.eq.s32 	%p91, %r1618, 0;
	@%p91 bra 	$L__BB0_167;
	ld.global.u32 	%r1619, [%rd16+60];
	xor.b32  	%r2155, %r2155, %r1619;
	ld.global.u32 	%r1620, [%rd16+64];
	xor.b32  	%r2246, %r2246, %r1620;
	ld.global.u32 	%r1621, [%rd16+68];
	xor.b32  	%r2248, %r2248, %r1621;
	ld.global.u32 	%r1622, [%rd16+72];
	xor.b32  	%r2249, %r2249, %r1622;
	ld.global.u32 	%r1623, [%rd16+76];
	xor.b32  	%r2158, %r2158, %r1623;
$L__BB0_167:
	and.b32  	%r1625, %r1594, 16;
	setp.eq.s32 	%p92, %r1625, 0;
	@%p92 bra 	$L__BB0_169;
	ld.global.u32 	%r1626, [%rd16+80];
	xor.b32  	%r2155, %r2155, %r1626;
	ld.global.u32 	%r1627, [%rd16+84];
	xor.b32  	%r2246, %r2246, %r1627;
	ld.global.u32 	%r1628, [%rd16+88];
	xor.b32  	%r2248, %r2248, %r1628;
	ld.global.u32 	%r1629, [%rd16+92];
	xor.b32  	%r2249, %r2249, %r1629;
	ld.global.u32 	%r1630, [%rd16+96];
	xor.b32  	%r2158, %r2158, %r1630;
$L__BB0_169:
	and.b32  	%r1632, %r1594, 32;
	setp.eq.s32 	%p93, %r1632, 0;
	@%p93 bra 	$L__BB0_171;
	ld.global.u32 	%r1633, [%rd16+100];
	xor.b32  	%r2155, %r2155, %r1633;
	ld.global.u32 	%r1634, [%rd16+104];
	xor.b32  	%r2246, %r2246, %r1634;
	ld.global.u32 	%r1635, [%rd16+108];
	xor.b32  	%r2248, %r2248, %r1635;
	ld.global.u32 	%r1636, [%rd16+112];
	xor.b32  	%r2249, %r2249, %r1636;
	ld.global.u32 	%r1637, [%rd16+116];
	xor.b32  	%r2158, %r2158, %r1637;
$L__BB0_171:
	and.b32  	%r1639, %r1594, 64;
	setp.eq.s32 	%p94, %r1639, 0;
	@%p94 bra 	$L__BB0_173;
	ld.global.u32 	%r1640, [%rd16+120];
	xor.b32  	%r2155, %r2155, %r1640;
	ld.global.u32 	%r1641, [%rd16+124];
	xor.b32  	%r2246, %r2246, %r1641;
	ld.global.u32 	%r1642, [%rd16+128];
	xor.b32  	%r2248, %r2248, %r1642;
	ld.global.u32 	%r1643, [%rd16+132];
	xor.b32  	%r2249, %r2249, %r1643;
	ld.global.u32 	%r1644, [%rd16+136];
	xor.b32  	%r2158, %r2158, %r1644;
$L__BB0_173:
	and.b32  	%r1646, %r1594, 128;
	setp.eq.s32 	%p95, %r1646, 0;
	@%p95 bra 	$L__BB0_175;
	ld.global.u32 	%r1647, [%rd16+140];
	xor.b32  	%r2155, %r2155, %r1647;
	ld.global.u32 	%r1648, [%rd16+144];
	xor.b32  	%r2246, %r2246, %r1648;
	ld.global.u32 	%r1649, [%rd16+148];
	xor.b32  	%r2248, %r2248, %r1649;
	ld.global.u32 	%r1650, [%rd16+152];
	xor.b32  	%r2249, %r2249, %r1650;
	ld.global.u32 	%r1651, [%rd16+156];
	xor.b32  	%r2158, %r2158, %r1651;
$L__BB0_175:
	and.b32  	%r1653, %r1594, 256;
	setp.eq.s32 	%p96, %r1653, 0;
	@%p96 bra 	$L__BB0_177;
	ld.global.u32 	%r1654, [%rd16+160];
	xor.b32  	%r2155, %r2155, %r1654;
	ld.global.u32 	%r1655, [%rd16+164];
	xor.b32  	%r2246, %r2246, %r1655;
	ld.global.u32 	%r1656, [%rd16+168];
	xor.b32  	%r2248, %r2248, %r1656;
	ld.global.u32 	%r1657, [%rd16+172];
	xor.b32  	%r2249, %r2249, %r1657;
	ld.global.u32 	%r1658, [%rd16+176];
	xor.b32  	%r2158, %r2158, %r1658;
$L__BB0_177:
	and.b32  	%r1660, %r1594, 512;
	setp.eq.s32 	%p97, %r1660, 0;
	@%p97 bra 	$L__BB0_179;
	ld.global.u32 	%r1661, [%rd16+180];
	xor.b32  	%r2155, %r2155, %r1661;
	ld.global.u32 	%r1662, [%rd16+184];
	xor.b32  	%r2246, %r2246, %r1662;
	ld.global.u32 	%r1663, [%rd16+188];
	xor.b32  	%r2248, %r2248, %r1663;
	ld.global.u32 	%r1664, [%rd16+192];
	xor.b32  	%r2249, %r2249, %r1664;
	ld.global.u32 	%r1665, [%rd16+196];
	xor.b32  	%r2158, %r2158, %r1665;
$L__BB0_179:
	and.b32  	%r1667, %r1594, 1024;
	setp.eq.s32 	%p98, %r1667, 0;
	@%p98 bra 	$L__BB0_181;
	ld.global.u32 	%r1668, [%rd16+200];
	xor.b32  	%r2155, %r2155, %r1668;
	ld.global.u32 	%r1669, [%rd16+204];
	xor.b32  	%r2246, %r2246, %r1669;
	ld.global.u32 	%r1670, [%rd16+208];
	xor.b32  	%r2248, %r2248, %r1670;
	ld.global.u32 	%r1671, [%rd16+212];
	xor.b32  	%r2249, %r2249, %r1671;
	ld.global.u32 	%r1672, [%rd16+216];
	xor.b32  	%r2158, %r2158, %r1672;
$L__BB0_181:
	and.b32  	%r1674, %r1594, 2048;
	setp.eq.s32 	%p99, %r1674, 0;
	@%p99 bra 	$L__BB0_183;
	ld.global.u32 	%r1675, [%rd16+220];
	xor.b32  	%r2155, %r2155, %r1675;
	ld.global.u32 	%r1676, [%rd16+224];
	xor.b32  	%r2246, %r2246, %r1676;
	ld.global.u32 	%r1677, [%rd16+228];
	xor.b32  	%r2248, %r2248, %r1677;
	ld.global.u32 	%r1678, [%rd16+232];
	xor.b32  	%r2249, %r2249, %r1678;
	ld.global.u32 	%r1679, [%rd16+236];
	xor.b32  	%r2158, %r2158, %r1679;
$L__BB0_183:
	and.b32  	%r1681, %r1594, 4096;
	setp.eq.s32 	%p100, %r1681, 0;
	@%p100 bra 	$L__BB0_185;
	ld.global.u32 	%r1682, [%rd16+240];
	xor.b32  	%r2155, %r2155, %r1682;
	ld.global.u32 	%r1683, [%rd16+244];
	xor.b32  	%r2246, %r2246, %r1683;
	ld.global.u32 	%r1684, [%rd16+248];
	xor.b32  	%r2248, %r2248, %r1684;
	ld.global.u32 	%r1685, [%rd16+252];
	xor.b32  	%r2249, %r2249, %r1685;
	ld.global.u32 	%r1686, [%rd16+256];
	xor.b32  	%r2158, %r2158, %r1686;
$L__BB0_185:
	and.b32  	%r1688, %r1594, 8192;
	setp.eq.s32 	%p101, %r1688, 0;
	@%p101 bra 	$L__BB0_187;
	ld.global.u32 	%r1689, [%rd16+260];
	xor.b32  	%r2155, %r2155, %r1689;
	ld.global.u32 	%r1690, [%rd16+264];
	xor.b32  	%r2246, %r2246, %r1690;
	ld.global.u32 	%r1691, [%rd16+268];
	xor.b32  	%r2248, %r2248, %r1691;
	ld.global.u32 	%r1692, [%rd16+272];
	xor.b32  	%r2249, %r2249, %r1692;
	ld.global.u32 	%r1693, [%rd16+276];
	xor.b32  	%r2158, %r2158, %r1693;
$L__BB0_187:
	and.b32  	%r1695, %r1594, 16384;
	setp.eq.s32 	%p102, %r1695, 0;
	@%p102 bra 	$L__BB0_189;
	ld.global.u32 	%r1696, [%rd16+280];
	xor.b32  	%r2155, %r2155, %r1696;
	ld.global.u32 	%r1697, [%rd16+284];
	xor.b32  	%r2246, %r2246, %r1697;
	ld.global.u32 	%r1698, [%rd16+288];
	xor.b32  	%r2248, %r2248, %r1698;
	ld.global.u32 	%r1699, [%rd16+292];
	xor.b32  	%r2249, %r2249, %r1699;
	ld.global.u32 	%r1700, [%rd16+296];
	xor.b32  	%r2158, %r2158, %r1700;
$L__BB0_189:
	and.b32  	%r1702, %r1594, 32768;
	setp.eq.s32 	%p103, %r1702, 0;
	@%p103 bra 	$L__BB0_191;
	ld.global.u32 	%r1703, [%rd16+300];
	xor.b32  	%r2155, %r2155, %r1703;
	ld.global.u32 	%r1704, [%rd16+304];
	xor.b32  	%r2246, %r2246, %r1704;
	ld.global.u32 	%r1705, [%rd16+308];
	xor.b32  	%r2248, %r2248, %r1705;
	ld.global.u32 	%r1706, [%rd16+312];
	xor.b32  	%r2249, %r2249, %r1706;
	ld.global.u32 	%r1707, [%rd16+316];
	xor.b32  	%r2158, %r2158, %r1707;
$L__BB0_191:
	add.s32 	%r2245, %r2245, 16;
	setp.ne.s32 	%p104, %r2245, 32;
	@%p104 bra 	$L__BB0_159;
	mad.lo.s32 	%r1708, %r2239, -31, %r750;
	add.s32 	%r2239, %r1708, 1;
	setp.ne.s32 	%p105, %r2239, 5;
	@%p105 bra 	$L__BB0_158;
	st.local.u32 	[%rd1+4], %r2155;
	st.local.v2.u32 	[%rd1+8], {%r2246, %r2248};
	st.local.v2.u32 	[%rd1+16], {%r2249, %r2158};
	setp.ne.s64 	%p106, %rd13, 3;
	@%p106 bra 	$L__BB0_231;
	mov.b32 	%r2338, 0;
	mov.u32 	%r2155, %r2338;
	mov.u32 	%r2340, %r2338;
	mov.u32 	%r2341, %r2338;
	mov.u32 	%r2158, %r2338;
	mov.u32 	%r2331, %r2338;
$L__BB0_195:
	mul.wide.u32 	%rd42, %r2331, 4;
	add.s64 	%rd43, %rd1, %rd42;
	ld.local.u32 	%r925, [%rd43+4];
	shl.b32 	%r926, %r2331, 5;
	mov.b32 	%r2337, 0;
$L__BB0_196:
	.pragma "nounroll";
	shr.u32 	%r1711, %r925, %r2337;
	and.b32  	%r1712, %r1711, 1;
	setp.eq.b32 	%p107, %r1712, 1;
	not.pred 	%p108, %p107;
	add.s32 	%r1713, %r926, %r2337;
	mul.lo.s32 	%r1714, %r1713, 5;
	mul.wide.u32 	%rd44, %r1714, 4;
	add.s64 	%rd17, %rd14, %rd44;
	@%p108 bra 	$L__BB0_198;
	ld.global.u32 	%r1715, [%rd17];
	xor.b32  	%r2155, %r2155, %r1715;
	ld.global.u32 	%r1716, [%rd17+4];
	xor.b32  	%r2338, %r2338, %r1716;
	ld.global.u32 	%r1717, [%rd17+8];
	xor.b32  	%r2340, %r2340, %r1717;
	ld.global.u32 	%r1718, [%rd17+12];
	xor.b32  	%r2341, %r2341, %r1718;
	ld.global.u32 	%r1719, [%rd17+16];
	xor.b32  	%r2158, %r2158, %r1719;
$L__BB0_198:
	and.b32  	%r1721, %r1711, 2;
	setp.eq.s32 	%p109, %r1721, 0;
	@%p109 bra 	$L__BB0_200;
	ld.global.u32 	%r1722, [%rd17+20];
	xor.b32  	%r2155, %r2155, %r1722;
	ld.global.u32 	%r1723, [%rd17+24];
	xor.b32  	%r2338, %r2338, %r1723;
	ld.global.u32 	%r1724, [%rd17+28];
	xor.b32  	%r2340, %r2340, %r1724;
	ld.global.u32 	%r1725, [%rd17+32];
	xor.b32  	%r2341, %r2341, %r1725;
	ld.global.u32 	%r1726, [%rd17+36];
	xor.b32  	%r2158, %r2158, %r1726;
$L__BB0_200:
	and.b32  	%r1728, %r1711, 4;
	setp.eq.s32 	%p110, %r1728, 0;
	@%p110 bra 	$L__BB0_202;
	ld.global.u32 	%r1729, [%rd17+40];
	xor.b32  	%r2155, %r2155, %r1729;
	ld.global.u32 	%r1730, [%rd17+44];
	xor.b32  	%r2338, %r2338, %r1730;
	ld.global.u32 	%r1731, [%rd17+48];
	xor.b32  	%r2340, %r2340, %r1731;
	ld.global.u32 	%r1732, [%rd17+52];
	xor.b32  	%r2341, %r2341, %r1732;
	ld.global.u32 	%r1733, [%rd17+56];
	xor.b32  	%r2158, %r2158, %r1733;
$L__BB0_202:
	and.b32  	%r1735, %r1711, 8;
	setp.eq.s32 	%p111, %r1735, 0;
	@%p111 bra 	$L__BB0_204;
	ld.global.u32 	%r1736, [%rd17+60];
	xor.b32  	%r2155, %r2155, %r1736;
	ld.global.u32 	%r1737, [%rd17+64];
	xor.b32  	%r2338, %r2338, %r1737;
	ld.global.u32 	%r1738, [%rd17+68];
	xor.b32  	%r2340, %r2340, %r1738;
	ld.global.u32 	%r1739, [%rd17+72];
	xor.b32  	%r2341, %r2341, %r1739;
	ld.global.u32 	%r1740, [%rd17+76];
	xor.b32  	%r2158, %r2158, %r1740;
$L__BB0_204:
	and.b32  	%r1742, %r1711, 16;
	setp.eq.s32 	%p112, %r1742, 0;
	@%p112 bra 	$L__BB0_206;
	ld.global.u32 	%r1743, [%rd17+80];
	xor.b32  	%r2155, %r2155, %r1743;
	ld.global.u32 	%r1744, [%rd17+84];
	xor.b32  	%r2338, %r2338, %r1744;
	ld.global.u32 	%r1745, [%rd17+88];
	xor.b32  	%r2340, %r2340, %r1745;
	ld.global.u32 	%r1746, [%rd17+92];
	xor.b32  	%r2341, %r2341, %r1746;
	ld.global.u32 	%r1747, [%rd17+96];
	xor.b32  	%r2158, %r2158, %r1747;
$L__BB0_206:
	and.b32  	%r1749, %r1711, 32;
	setp.eq.s32 	%p113, %r1749, 0;
	@%p113 bra 	$L__BB0_208;
	ld.global.u32 	%r1750, [%rd17+100];
	xor.b32  	%r2155, %r2155, %r1750;
	ld.global.u32 	%r1751, [%rd17+104];
	xor.b32  	%r2338, %r2338, %r1751;
	ld.global.u32 	%r1752, [%rd17+108];
	xor.b32  	%r2340, %r2340, %r1752;
	ld.global.u32 	%r1753, [%rd17+112];
	xor.b32  	%r2341, %r2341, %r1753;
	ld.global.u32 	%r1754, [%rd17+116];
	xor.b32  	%r2158, %r2158, %r1754;
$L__BB0_208:
	and.b32  	%r1756, %r1711, 64;
	setp.eq.s32 	%p114, %r1756, 0;
	@%p114 bra 	$L__BB0_210;
	ld.global.u32 	%r1757, [%rd17+120];
	xor.b32  	%r2155, %r2155, %r1757;
	ld.global.u32 	%r1758, [%rd17+124];
	xor.b32  	%r2338, %r2338, %r1758;
	ld.global.u32 	%r1759, [%rd17+128];
	xor.b32  	%r2340, %r2340, %r1759;
	ld.global.u32 	%r1760, [%rd17+132];
	xor.b32  	%r2341, %r2341, %r1760;
	ld.global.u32 	%r1761, [%rd17+136];
	xor.b32  	%r2158, %r2158, %r1761;
$L__BB0_210:
	and.b32  	%r1763, %r1711, 128;
	setp.eq.s32 	%p115, %r1763, 0;
	@%p115 bra 	$L__BB0_212;
	ld.global.u32 	%r1764, [%rd17+140];
	xor.b32  	%r2155, %r2155, %r1764;
	ld.global.u32 	%r1765, [%rd17+144];
	xor.b32  	%r2338, %r2338, %r1765;
	ld.global.u32 	%r1766, [%rd17+148];
	xor.b32  	%r2340, %r2340, %r1766;
	ld.global.u32 	%r1767, [%rd17+152];
	xor.b32  	%r2341, %r2341, %r1767;
	ld.global.u32 	%r1768, [%rd17+156];
	xor.b32  	%r2158, %r2158, %r1768;
$L__BB0_212:
	and.b32  	%r1770, %r1711, 256;
	setp.eq.s32 	%p116, %r1770, 0;
	@%p116 bra 	$L__BB0_214;
	ld.global.u32 	%r1771, [%rd17+160];
	xor.b32  	%r2155, %r2155, %r1771;
	ld.global.u32 	%r1772, [%rd17+164];
	xor.b32  	%r2338, %r2338, %r1772;
	ld.global.u32 	%r1773, [%rd17+168];
	xor.b32  	%r2340, %r2340, %r1773;
	ld.global.u32 	%r1774, [%rd17+172];
	xor.b32  	%r2341, %r2341, %r1774;
	ld.global.u32 	%r1775, [%rd17+176];
	xor.b32  	%r2158, %r2158, %r1775;
$L__BB0_214:
	and.b32  	%r1777, %r1711, 512;
	setp.eq.s32 	%p117, %r1777, 0;
	@%p117 bra 	$L__BB0_216;
	ld.global.u32 	%r1778, [%rd17+180];
	xor.b32  	%r2155, %r2155, %r1778;
	ld.global.u32 	%r1779, [%rd17+184];
	xor.b32  	%r2338, %r2338, %r1779;
	ld.global.u32 	%r1780, [%rd17+188];
	xor.b32  	%r2340, %r2340, %r1780;
	ld.global.u32 	%r1781, [%rd17+192];
	xor.b32  	%r2341, %r2341, %r1781;
	ld.global.u32 	%r1782, [%rd17+196];
	xor.b32  	%r2158, %r2158, %r1782;
$L__BB0_216:
	and.b32  	%r1784, %r1711, 1024;
	setp.eq.s32 	%p118, %r1784, 0;
	@%p118 bra 	$L__BB0_218;
	ld.global.u32 	%r1785, [%rd17+200];
	xor.b32  	%r2155, %r2155, %r1785;
	ld.global.u32 	%r1786, [%rd17+204];
	xor.b32  	%r2338, %r2338, %r1786;
	ld.global.u32 	%r1787, [%rd17+208];
	xor.b32  	%r2340, %r2340, %r1787;
	ld.global.u32 	%r1788, [%rd17+212];
	xor.b32  	%r2341, %r2341, %r1788;
	ld.global.u32 	%r1789, [%rd17+216];
	xor.b32  	%r2158, %r2158, %r1789;
$L__BB0_218:
	and.b32  	%r1791, %r1711, 2048;
	setp.eq.s32 	%p119, %r1791, 0;
	@%p119 bra 	$L__BB0_220;
	ld.global.u32 	%r1792, [%rd17+220];
	xor.b32  	%r2155, %r2155, %r1792;
	ld.global.u32 	%r1793, [%rd17+224];
	xor.b32  	%r2338, %r2338, %r1793;
	ld.global.u32 	%r1794, [%rd17+228];
	xor.b32  	%r2340, %r2340, %r1794;
	ld.global.u32 	%r1795, [%rd17+232];
	xor.b32  	%r2341, %r2341, %r1795;
	ld.global.u32 	%r1796, [%rd17+236];
	xor.b32  	%r2158, %r2158, %r1796;
$L__BB0_220:
	and.b32  	%r1798, %r1711, 4096;
	setp.eq.s32 	%p120, %r1798, 0;
	@%p120 bra 	$L__BB0_222;
	ld.global.u32 	%r1799, [%rd17+240];
	xor.b32  	%r2155, %r2155, %r1799;
	ld.global.u32 	%r1800, [%rd17+244];
	xor.b32  	%r2338, %r2338, %r1800;
	ld.global.u32 	%r1801, [%rd17+248];
	xor.b32  	%r2340, %r2340, %r1801;
	ld.global.u32 	%r1802, [%rd17+252];
	xor.b32  	%r2341, %r2341, %r1802;
	ld.global.u32 	%r1803, [%rd17+256];
	xor.b32  	%r2158, %r2158, %r1803;
$L__BB0_222:
	and.b32  	%r1805, %r1711, 8192;
	setp.eq.s32 	%p121, %r1805, 0;
	@%p121 bra 	$L__BB0_224;
	ld.global.u32 	%r1806, [%rd17+260];
	xor.b32  	%r2155, %r2155, %r1806;
	ld.global.u32 	%r1807, [%rd17+264];
	xor.b32  	%r2338, %r2338, %r1807;
	ld.global.u32 	%r1808, [%rd17+268];
	xor.b32  	%r2340, %r2340, %r1808;
	ld.global.u32 	%r1809, [%rd17+272];
	xor.b32  	%r2341, %r2341, %r1809;
	ld.global.u32 	%r1810, [%rd17+276];
	xor.b32  	%r2158, %r2158, %r1810;
$L__BB0_224:
	and.b32  	%r1812, %r1711, 16384;
	setp.eq.s32 	%p122, %r1812, 0;
	@%p122 bra 	$L__BB0_226;
	ld.global.u32 	%r1813, [%rd17+280];
	xor.b32  	%r2155, %r2155, %r1813;
	ld.global.u32 	%r1814, [%rd17+284];
	xor.b32  	%r2338, %r2338, %r1814;
	ld.global.u32 	%r1815, [%rd17+288];
	xor.b32  	%r2340, %r2340, %r1815;
	ld.global.u32 	%r1816, [%rd17+292];
	xor.b32  	%r2341, %r2341, %r1816;
	ld.global.u32 	%r1817, [%rd17+296];
	xor.b32  	%r2158, %r2158, %r1817;
$L__BB0_226:
	and.b32  	%r1819, %r1711, 32768;
	setp.eq.s32 	%p123, %r1819, 0;
	@%p123 bra 	$L__BB0_228;
	ld.global.u32 	%r1820, [%rd17+300];
	xor.b32  	%r2155, %r2155, %r1820;
	ld.global.u32 	%r1821, [%rd17+304];
	xor.b32  	%r2338, %r2338, %r1821;
	ld.global.u32 	%r1822, [%rd17+308];
	xor.b32  	%r2340, %r2340, %r1822;
	ld.global.u32 	%r1823, [%rd17+312];
	xor.b32  	%r2341, %r2341, %r1823;
	ld.global.u32 	%r1824, [%rd17+316];
	xor.b32  	%r2158, %r2158, %r1824;
$L__BB0_228:
	add.s32 	%r2337, %r2337, 16;
	setp.ne.s32 	%p124, %r2337, 32;
	@%p124 bra 	$L__BB0_196;
	mad.lo.s32 	%r1825, %r2331, -31, %r926;
	add.s32 	%r2331, %r1825, 1;
	setp.ne.s32 	%p125, %r2331, 5;
	@%p125 bra 	$L__BB0_195;
	st.local.u32 	[%rd1+4], %r2155;
	st.local.v2.u32 	[%rd1+8], {%r2338, %r2340};
	st.local.v2.u32 	[%rd1+16], {%r2341, %r2158};
$L__BB0_231:
	shr.u64 	%rd50, %rd12, 2;
	add.s32 	%r2141, %r2141, 1;
	setp.gt.u64 	%p126, %rd12, 3;
	@%p126 bra 	$L__BB0_119;
$L__BB0_232:
	shr.u32 	%r1827, %r2155, 2;
	xor.b32  	%r1828, %r1827, %r2155;
	shl.b32 	%r1829, %r2158, 4;
	shl.b32 	%r1830, %r1828, 1;
	xor.b32  	%r1831, %r1830, %r1829;
	xor.b32  	%r1832, %r1831, %r1828;
	xor.b32  	%r1833, %r1832, %r2158;
	add.s32 	%r1834, %r1858, %r2132;
	xor.b32  	%r1835, %r1834, -1429050551;
	mad.lo.s32 	%r1836, %r1835, 1099087573, %r1833;
	add.s32 	%r1837, %r1836, -637770787;
	cvt.rn.f32.u32 	%f2, %r1837;
	fma.rn.f32 	%f1, %f2, 0f2F800000, 0f2F000000;
	setp.le.f32 	%p127, %f1, 0f3F000000;
	mov.b32 	%r2422, 0;
	@%p127 bra 	$L__BB0_235;
	setp.le.f32 	%p128, %f1, 0f3F4CCCCD;
	mov.b32 	%r2422, 1;
	@%p128 bra 	$L__BB0_235;
	mov.b32 	%r2422, 2;
$L__BB0_235:
	ld.param.u64 	%rd48, [_Z6sampleiPii_param_1];
	cvta.to.global.u64 	%rd45, %rd48;
	mul.wide.u32 	%rd46, %r2138, 4;
	add.s64 	%rd47, %rd45, %rd46;
	st.global.u32 	[%rd47], %r2422;
	add.s32 	%r2138, %r2138, 512;
	setp.lt.s32 	%p129, %r2138, %r1102;
	@%p129 bra 	$L__BB0_117;
$L__BB0_236:
	ret;

}


// ===== COMPILED SASS (sm_100) =====

	.target	sm_100

	.elftype	@"ET_EXEC"


//--------------------- .note.nv.tkinfo           --------------------------
	.section	.note.nv.tkinfo,"",@"SHT_NOTE"
	.sectionflags	@"SHF_NOTE_NV_TKINFO"
	.tkinfo
        /*0018*/ 	.word	0x00000002
        /*0030*/ 	.string	""
        /*0030*/ 	.string	"ptxas"
        /*0030*/ 	.string	"Cuda compilation tools, release 13.0, V13.0.88"
        /*0030*/ 	.string	"Build cuda_13.0.r13.0/compiler.36424714_0"
        /*0030*/ 	.string	"-arch sm_100 -m 64 "



//--------------------- .note.nv.cuinfo           --------------------------
	.section	.note.nv.cuinfo,"",@"SHT_NOTE"
	.sectionflags	@"SHF_NOTE_NV_CUINFO"
        /*0018*/ 	.short	0x0002
        /*001a*/ 	.short	0x0064
        /*001c*/ 	.short	0x0082
	.zero		2


//--------------------- .nv.info                  --------------------------
	.section	.nv.info,"",@"SHT_CUDA_INFO"
	.align	4


	//----- nvinfo : EIATTR_REGCOUNT
	.align		4
        /*0000*/ 	.byte	0x04, 0x2f
        /*0002*/ 	.short	(.L_10 - .L_9)
	.align		4
.L_9:
        /*0004*/ 	.word	index@(_Z6sampleiPii)
        /*0008*/ 	.word	0x0000001f


	//----- nvinfo : EIATTR_FRAME_SIZE
	.align		4
.L_10:
        /*000c*/ 	.byte	0x04, 0x11
        /*000e*/ 	.short	(.L_12 - .L_11)
	.align		4
.L_11:
        /*0010*/ 	.word	index@(_Z6sampleiPii)
        /*0014*/ 	.word	0x00000060


	//----- nvinfo : EIATTR_MIN_STACK_SIZE
	.align		4
.L_12:
        /*0018*/ 	.byte	0x04, 0x12
        /*001a*/ 	.short	(.L_14 - .L_13)
	.align		4
.L_13:
        /*001c*/ 	.word	index@(_Z6sampleiPii)
        /*0020*/ 	.word	0x00000060
.L_14:


//--------------------- .nv.compat                --------------------------
	.section	.nv.compat,"",@"SHT_CUDA_COMPAT_INFO"
	.align	4
        /*0000*/ 	.byte	0x02, 0x09, 0x00, 0x00, 0x02, 0x02, 0x01, 0x00, 0x02, 0x05, 0x05, 0x00, 0x03, 0x07, 0x01, 0x01
        /*0010*/ 	.byte	0x02, 0x03, 0x00, 0x00, 0x02, 0x06, 0x01, 0x00, 0x04, 0x0b, 0x08, 0x00, 0x01, 0x00, 0x00, 0x00
        /*0020*/ 	.byte	0x00, 0x00, 0x00, 0x00


//--------------------- .nv.info._Z6sampleiPii    --------------------------
	.section	.nv.info._Z6sampleiPii,"",@"SHT_CUDA_INFO"
	.sectionflags	@""
	.align	4


	//----- nvinfo : EIATTR_CUDA_API_VERSION
	.align		4
        /*0000*/ 	.byte	0x04, 0x37
        /*0002*/ 	.short	(.L_16 - .L_15)
.L_15:
        /*0004*/ 	.word	0x00000082


	//----- nvinfo : EIATTR_KPARAM_INFO
	.align		4
.L_16:
        /*0008*/ 	.byte	0x04, 0x17
        /*000a*/ 	.short	(.L_18 - .L_17)
.L_17:
        /*000c*/ 	.word	0x00000000
        /*0010*/ 	.short	0x0002
        /*0012*/ 	.short	0x0010
        /*0014*/ 	.byte	0x00, 0xf0, 0x11, 0x00


	//----- nvinfo : EIATTR_KPARAM_INFO
	.align		4
.L_18:
        /*0018*/ 	.byte	0x04, 0x17
        /*001a*/ 	.short	(.L_20 - .L_19)
.L_19:
        /*001c*/ 	.word	0x00000000
        /*0020*/ 	.short	0x0001
        /*0022*/ 	.short	0x0008
        /*0024*/ 	.byte	0x00, 0xf5, 0x21, 0x00


	//----- nvinfo : EIATTR_KPARAM_INFO
	.align		4
.L_20:
        /*0028*/ 	.byte	0x04, 0x17
        /*002a*/ 	.short	(.L_22 - .L_21)
.L_21:
        /*002c*/ 	.word	0x00000000
        /*0030*/ 	.short	0x0000
        /*0032*/ 	.short	0x0000
        /*0034*/ 	.byte	0x00, 0xf0, 0x11, 0x00


	//----- nvinfo : EIATTR_SPARSE_MMA_MASK
	.align		4
.L_22:
        /*0038*/ 	.byte	0x03, 0x50
        /*003a*/ 	.short	0x0000


	//----- nvinfo : EIATTR_MAXREG_COUNT
	.align		4
        /*003c*/ 	.byte	0x03, 0x1b
        /*003e*/ 	.short	0x00ff


	//----- nvinfo : EIATTR_MERCURY_ISA_VERSION
	.align		4
        /*0040*/ 	.byte	0x03, 0x5f
        /*0042*/ 	.short	0x0101


	//----- nvinfo : EIATTR_VRC_CTA_INIT_COUNT
	.align		4
        /*0044*/ 	.byte	0x02, 0x4a
	.zero		1
	.zero		1


	//----- nvinfo : EIATTR_EXIT_INSTR_OFFSETS
	.align		4
        /*0048*/ 	.byte	0x04, 0x1c
        /*004a*/ 	.short	(.L_24 - .L_23)


	//   ....[0]....
.L_23:
        /*004c*/ 	.word	0x000026f0


	//   ....[1]....
        /*0050*/ 	.word	0x00004fb0


	//----- nvinfo : EIATTR_CRS_STACK_SIZE
	.align		4
.L_24:
        /*0054*/ 	.byte	0x04, 0x1e
        /*0056*/ 	.short	(.L_26 - .L_25)
.L_25:
        /*0058*/ 	.word	0x00000000


	//----- nvinfo : EIATTR_CBANK_PARAM_SIZE
	.align		4
.L_26:
        /*005c*/ 	.byte	0x03, 0x19
        /*005e*/ 	.short	0x0014


	//----- nvinfo : EIATTR_PARAM_CBANK
	.align		4
        /*0060*/ 	.byte	0x04, 0x0a
        /*0062*/ 	.short	(.L_28 - .L_27)
	.align		4
.L_27:
        /*0064*/ 	.word	index@(.nv.constant0._Z6sampleiPii)
        /*0068*/ 	.short	0x0380
        /*006a*/ 	.short	0x0014


	//----- nvinfo : EIATTR_SW_WAR
	.align		4
.L_28:
        /*006c*/ 	.byte	0x04, 0x36
        /*006e*/ 	.short	(.L_30 - .L_29)
.L_29:
        /*0070*/ 	.word	0x00000008
.L_30:


//--------------------- .nv.callgraph             --------------------------
	.section	.nv.callgraph,"",@"SHT_CUDA_CALLGRAPH"
	.align	4
	.sectionentsize	8
	.align		4
        /*0000*/ 	.word	0x00000000
	.align		4
        /*0004*/ 	.word	0xffffffff
	.align		4
        /*0008*/ 	.word	0x00000000
	.align		4
        /*000c*/ 	.word	0xfffffffe
	.align		4
        /*0010*/ 	.word	0x00000000
	.align		4
        /*0014*/ 	.word	0xfffffffd
	.align		4
        /*0018*/ 	.word	0x00000000
	.align		4
        /*001c*/ 	.word	0xfffffffc


//--------------------- .nv.constant4             --------------------------
	.section	.nv.constant4,"a",@progbits
	.align	8
	.align		8
.nv.constant4:
        /*0000*/ 	.dword	precalc_xorwow_matrix
	.align		8
        /*0008*/ 	.dword	precalc_xorwow_offset_matrix
	.align		8
        /*0010*/ 	.dword	mrg32k3aM1
	.align		8
        /*0018*/ 	.dword	mrg32k3aM2
	.align		8
        /*0020*/ 	.dword	mrg32k3aM1SubSeq
	.align		8
        /*0028*/ 	.dword	mrg32k3aM2SubSeq
	.align		8
        /*0030*/ 	.dword	mrg32k3aM1Seq
	.align		8
        /*0038*/ 	.dword	mrg32k3aM2Seq


//--------------------- .nv.constant3             --------------------------
	.section	.nv.constant3,"a",@progbits
	.align	8
.nv.constant3:
	.type		__cr_lgamma_table,@object
	.size		__cr_lgamma_table,(.L_8 - __cr_lgamma_table)
__cr_lgamma_table:
        /*0000*/ 	.byte	0x00, 0x00, 0x00, 0x00, 0x00, 0x00, 0x00, 0x00, 0x00, 0x00, 0x00, 0x00, 0x00, 0x00, 0x00, 0x00
        /*0010*/ 	.byte	0xef, 0x39, 0xfa, 0xfe, 0x42, 0x2e, 0xe6, 0x3f, 0x02, 0x20, 0x2a, 0xfa, 0x0b, 0xab, 0xfc, 0x3f
        /*0020*/ 	.byte	0xf9, 0x2c, 0x92, 0x7c, 0xa7, 0x6c, 0x09, 0x40, 0xc9, 0x79, 0x44, 0x3c, 0x64, 0x26, 0x13, 0x40
        /*0030*/ 	.byte	0xca, 0x01, 0xcf, 0x3a, 0x27, 0x51, 0x1a, 0x40, 0x30, 0xcc, 0x2d, 0xf3, 0xe1, 0x0c, 0x21, 0x40
        /*0040*/ 	.byte	0x0d, 0xb7, 0xfc, 0x82, 0x8e, 0x35, 0x25, 0x40
.L_8:


//--------------------- .text._Z6sampleiPii       --------------------------
	.section	.text._Z6sampleiPii,"ax",@progbits
	.align	128
.text._Z6sampleiPii:
        .type           _Z6sampleiPii,@function
        .size           _Z6sampleiPii,(.L_x_26 - _Z6sampleiPii)
        .other          _Z6sampleiPii,@"STO_CUDA_ENTRY STV_DEFAULT"
_Z6sampleiPii:
[----:B------:R-:W0:Y:S08]  /*0000*/  LDC R1, c[0x0][0x37c] ;  /* 0x0000df00ff017b82 */ /* 0x000e300000000800 */
[----:B------:R-:W1:Y:S01]  /*0010*/  LDC R2, c[0x0][0x390] ;  /* 0x0000e400ff027b82 */ /* 0x000e620000000800 */
[----:B------:R-:W2:Y:S01]  /*0020*/  S2R R8, SR_TID.X ;  /* 0x0000000000087919 */ /* 0x000ea20000002100 */
[----:B------:R-:W-:Y:S01]  /*0030*/  IMAD.MOV.U32 R3, RZ, RZ, -0x266e14b1 ;  /* 0xd991eb4fff037424 */ /* 0x000fe200078e00ff */
[----:B------:R-:W3:Y:S01]  /*0040*/  LDCU.64 UR8, c[0x0][0x358] ;  /* 0x00006b00ff0877ac */ /* 0x000ee20008000a00 */
[----:B0-----:R-:W-:Y:S01]  /*0050*/  VIADD R1, R1, 0xffffffa0 ;  /* 0xffffffa001017836 */ /* 0x001fe20000000000 */
[----:B------:R-:W-:Y:S04]  /*0060*/  BSSY.RECONVERGENT B0, `(.L_x_0) ;  /* 0x0000262000007945 */ /* 0x000fe80003800200 */
[----:B------:R-:W-:-:S02]  /*0070*/  R2UR UR7, R1 ;  /* 0x00000000010772ca */ /* 0x000fc400000e0000 */
[C---:B-1----:R-:W-:Y:S02]  /*0080*/  LOP3.LUT R0, R2.reuse, 0xaad26b49, RZ, 0x3c, !PT ;  /* 0xaad26b4902007812 */ /* 0x042fe400078e3cff */
[----:B------:R-:W-:-:S03]  /*0090*/  ISETP.GT.AND P0, PT, R2, -0x1, PT ;  /* 0xffffffff0200780c */ /* 0x000fc60003f04270 */
[----:B------:R-:W-:Y:S01]  /*00a0*/  IMAD R0, R0, 0x4182bed5, RZ ;  /* 0x4182bed500007824 */ /* 0x000fe200078e02ff */
[----:B------:R-:W-:-:S03]  /*00b0*/  SEL R3, R3, 0x8bf16996, P0 ;  /* 0x8bf1699603037807 */ /* 0x000fc60000000000 */
[C---:B------:R-:W-:Y:S01]  /*00c0*/  VIADD R5, R0.reuse, 0x583f19 ;  /* 0x00583f1900057836 */ /* 0x040fe20000000000 */
[C---:B------:R-:W-:Y:S01]  /*00d0*/  IADD3 R2, PT, PT, R3.reuse, 0x64f0c9, R0 ;  /* 0x0064f0c903027810 */ /* 0x040fe20007ffe000 */
[C---:B------:R-:W-:Y:S01]  /*00e0*/  VIADD R7, R3.reuse, 0x1f123bb5 ;  /* 0x1f123bb503077836 */ /* 0x040fe20000000000 */
[----:B------:R-:W-:Y:S01]  /*00f0*/  LOP3.LUT R4, R3, 0x5491333, RZ, 0x3c, !PT ;  /* 0x0549133303047812 */ /* 0x000fe200078e3cff */
[C---:B------:R-:W-:Y:S01]  /*0100*/  VIADD R3, R0.reuse, 0x75bcd15 ;  /* 0x075bcd1500037836 */ /* 0x040fe20000000000 */
[----:B------:R-:W-:Y:S02]  /*0110*/  LOP3.LUT R6, R0, 0x159a55e5, RZ, 0x3c, !PT ;  /* 0x159a55e500067812 */ /* 0x000fe400078e3cff */
[----:B--2---:R-:W-:Y:S01]  /*0120*/  ISETP.NE.AND P0, PT, R8, RZ, PT ;  /* 0x000000ff0800720c */ /* 0x004fe20003f05270 */
[----:B------:R0:W-:Y:S04]  /*0130*/  STL.64 [R1+0x40], R4 ;  /* 0x0000400401007387 */ /* 0x0001e80000100a00 */
[----:B------:R0:W-:Y:S04]  /*0140*/  STL.64 [R1+0x30], R2 ;  /* 0x0000300201007387 */ /* 0x0001e80000100a00 */
[----:B------:R0:W-:Y:S04]  /*0150*/  STL.64 [R1+0x38], R6 ;  /* 0x0000380601007387 */ /* 0x0001e80000100a00 */
[----:B---3--:R-:W-:Y:S05]  /*0160*/  @!P0 BRA `(.L_x_1) ;  /* 0x0000002400448947 */ /* 0x008fea0003800000 */
[----:B------:R-:W-:Y:S02]  /*0170*/  IMAD.MOV.U32 R0, RZ, RZ, R8 ;  /* 0x000000ffff007224 */ /* 0x000fe400078e0008 */
[----:B------:R-:W-:Y:S02]  /*0180*/  VIADD R12, R1, 0x30 ;  /* 0x00000030010c7836 */ /* 0x000fe40000000000 */
[----:B------:R-:W-:Y:S02]  /*0190*/  IMAD.MOV.U32 R13, RZ, RZ, RZ ;  /* 0x000000ffff0d7224 */ /* 0x000fe400078e00ff */
[----:B------:R-:W-:-:S07]  /*01a0*/  IMAD.MOV.U32 R14, RZ, RZ, RZ ;  /* 0x000000ffff0e7224 */ /* 0x000fce00078e00ff */
.L_x_10:
[----:B------:R-:W-:Y:S01]  /*01b0*/  LOP3.LUT R20, R0, 0x3, RZ, 0xc0, !PT ;  /* 0x0000000300147812 */ /* 0x000fe200078ec0ff */
[----:B------:R-:W-:Y:S03]  /*01c0*/  BSSY.RECONVERGENT B1, `(.L_x_2) ;  /* 0x0000245000017945 */ /* 0x000fe60003800200 */
[----:B------:R-:W-:-:S04]  /*01d0*/  ISETP.NE.U32.AND P0, PT, R20, RZ, PT ;  /* 0x000000ff1400720c */ /* 0x000fc80003f05070 */
[----:B------:R-:W-:-:S13]  /*01e0*/  ISETP.NE.AND.EX P0, PT, RZ, RZ, PT, P0 ;  /* 0x000000ffff00720c */ /* 0x000fda0003f05300 */
[----:B-123--:R-:W-:Y:S05]  /*01f0*/  @!P0 BRA `(.L_x_3) ;  /* 0x0000002400048947 */ /* 0x00efea0003800000 */
[----:B------:R-:W1:Y:S01]  /*0200*/  LDC.64 R8, c[0x4][RZ] ;  /* 0x01000000ff087b82 */ /* 0x000e620000000a00 */
[----:B------:R-:W-:Y:S01]  /*0210*/  IMAD.MOV.U32 R15, RZ, RZ, RZ ;  /* 0x000000ffff0f7224 */ /* 0x000fe200078e00ff */
[----:B0-----:R-:W-:Y:S02]  /*0220*/  CS2R R4, SRZ ;  /* 0x0000000000047805 */ /* 0x001fe4000001ff00 */
[----:B------:R-:W-:Y:S01]  /*0230*/  CS2R R6, SRZ ;  /* 0x0000000000067805 */ /* 0x000fe2000001ff00 */
[----:B------:R-:W-:Y:S02]  /*0240*/  IMAD.MOV.U32 R3, RZ, RZ, RZ ;  /* 0x000000ffff037224 */ /* 0x000fe400078e00ff */
[----:B-1----:R-:W-:-:S07]  /*0250*/  IMAD.WIDE.U32 R8, R14, 0xc80, R8 ;  /* 0x00000c800e087825 */ /* 0x002fce00078e0008 */
.L_x_5:
[----:B------:R-:W-:-:S06]  /*0260*/  IMAD R16, R15, 0x4, R12 ;  /* 0x000000040f107824 */ /* 0x000fcc00078e020c */
[----:B------:R-:W5:Y:S01]  /*0270*/  LDL R16, [R16+0x4] ;  /* 0x0000040010107983 */ /* 0x000f620000100800 */
[----:B------:R-:W-:Y:S01]  /*0280*/  IMAD.SHL.U32 R17, R15, 0x20, RZ ;  /* 0x000000200f117824 */ /* 0x000fe200078e00ff */
[----:B------:R-:W-:-:S06]  /*0290*/  UMOV UR4, URZ ;  /* 0x000000ff00047c82 */ /* 0x000fcc0008000000 */
.L_x_4:
[----:B-----5:R-:W-:Y:S01]  /*02a0*/  SHF.R.U32.HI R23, RZ, UR4, R16 ;  /* 0x00000004ff177c19 */ /* 0x020fe20008011610 */
[----:B------:R-:W-:-:S03]  /*02b0*/  VIADD R10, R17, UR4 ;  /* 0x00000004110a7c36 */ /* 0x000fc60008000000 */
[----:B------:R-:W-:-:S04]  /*02c0*/  LOP3.LUT R11, R23, 0x1, RZ, 0xc0, !PT ;  /* 0x00000001170b7812 */ /* 0x000fc800078ec0ff */
[----:B------:R-:W-:Y:S01]  /*02d0*/  ISETP.NE.U32.AND P0, PT, R11, 0x1, PT ;  /* 0x000000010b00780c */ /* 0x000fe20003f05070 */
[----:B------:R-:W-:-:S03]  /*02e0*/  IMAD R11, R10, 0x5, RZ ;  /* 0x000000050a0b7824 */ /* 0x000fc600078e02ff */
[----:B------:R-:W-:Y:S01]  /*02f0*/  R2P PR, R23, 0x7e ;  /* 0x0000007e17007804 */ /* 0x000fe20000000000 */
[----:B------:R-:W-:-:S08]  /*0300*/  IMAD.WIDE.U32 R10, R11, 0x4, R8 ;  /* 0x000000040b0a7825 */ /* 0x000fd000078e0008 */
[----:B------:R-:W2:Y:S04]  /*0310*/  @!P0 LDG.E R18, desc[UR8][R10.64+0x10] ;  /* 0x000010080a128981 */ /* 0x000ea8000c1e1900 */
[----:B------:R-:W3:Y:S04]  /*0320*/  @P1 LDG.E R22, desc[UR8][R10.64+0x24] ;  /* 0x000024080a161981 */ /* 0x000ee8000c1e1900 */
[----:B------:R-:W4:Y:S04]  /*0330*/  @P2 LDG.E R24, desc[UR8][R10.64+0x38] ;  /* 0x000038080a182981 */ /* 0x000f28000c1e1900 */
[----:B------:R-:W4:Y:S04]  /*0340*/  @!P0 LDG.E R19, desc[UR8][R10.64+0x4] ;  /* 0x000004080a138981 */ /* 0x000f28000c1e1900 */
[----:B------:R-:W4:Y:S04]  /*0350*/  @!P0 LDG.E R21, desc[UR8][R10.64+0xc] ;  /* 0x00000c080a158981 */ /* 0x000f28000c1e1900 */
[----:B------:R-:W4:Y:S04]  /*0360*/  @P3 LDG.E R26, desc[UR8][R10.64+0x4c] ;  /* 0x00004c080a1a3981 */ /* 0x000f28000c1e1900 */
[----:B------:R-:W4:Y:S04]  /*0370*/  @P2 LDG.E R25, desc[UR8][R10.64+0x2c] ;  /* 0x00002c080a192981 */ /* 0x000f28000c1e1900 */
[----:B------:R-:W4:Y:S04]  /*0380*/  @P4 LDG.E R28, desc[UR8][R10.64+0x60] ;  /* 0x000060080a1c4981 */ /* 0x000f28000c1e1900 */
[----:B------:R-:W4:Y:S01]  /*0390*/  @P2 LDG.E R27, desc[UR8][R10.64+0x34] ;  /* 0x000034080a1b2981 */ /* 0x000f22000c1e1900 */
[----:B--2---:R-:W-:-:S03]  /*03a0*/  @!P0 LOP3.LUT R5, R5, R18, RZ, 0x3c, !PT ;  /* 0x0000001205058212 */ /* 0x004fc600078e3cff */
[----:B------:R-:W2:Y:S01]  /*03b0*/  @!P0 LDG.E R18, desc[UR8][R10.64] ;  /* 0x000000080a128981 */ /* 0x000ea2000c1e1900 */
[----:B---3--:R-:W-:-:S03]  /*03c0*/  @P1 LOP3.LUT R5, R5, R22, RZ, 0x3c, !PT ;  /* 0x0000001605051212 */ /* 0x008fc600078e3cff */
[----:B------:R-:W3:Y:S01]  /*03d0*/  @!P0 LDG.E R22, desc[UR8][R10.64+0x8] ;  /* 0x000008080a168981 */ /* 0x000ee2000c1e1900 */
[----:B----4-:R-:W-:-:S03]  /*03e0*/  @P2 LOP3.LUT R5, R5, R24, RZ, 0x3c, !PT ;  /* 0x0000001805052212 */ /* 0x010fc600078e3cff */
[----:B------:R-:W4:Y:S01]  /*03f0*/  @P1 LDG.E R24, desc[UR8][R10.64+0x14] ;  /* 0x000014080a181981 */ /* 0x000f22000c1e1900 */
[----:B------:R-:W-:-:S03]  /*0400*/  @!P0 LOP3.LUT R6, R6, R19, RZ, 0x3c, !PT ;  /* 0x0000001306068212 */ /* 0x000fc600078e3cff */
[----:B------:R-:W4:Y:S01]  /*0410*/  @P1 LDG.E R19, desc[UR8][R10.64+0x18] ;  /* 0x000018080a131981 */ /* 0x000f22000c1e1900 */
[----:B------:R-:W-:-:S03]  /*0420*/  @!P0 LOP3.LUT R4, R4, R21, RZ, 0x3c, !PT ;  /* 0x0000001504048212 */ /* 0x000fc600078e3cff */
[----:B------:R-:W4:Y:S01]  /*0430*/  @P1 LDG.E R21, desc[UR8][R10.64+0x20] ;  /* 0x000020080a151981 */ /* 0x000f22000c1e1900 */
[----:B------:R-:W-:-:S03]  /*0440*/  @P3 LOP3.LUT R5, R5, R26, RZ, 0x3c, !PT ;  /* 0x0000001a05053212 */ /* 0x000fc600078e3cff */
[----:B------:R-:W4:Y:S01]  /*0450*/  @P5 LDG.E R26, desc[UR8][R10.64+0x74] ;  /* 0x000074080a1a5981 */ /* 0x000f22000c1e1900 */
[----:B--2---:R-:W-:-:S03]  /*0460*/  @!P0 LOP3.LUT R3, R3, R18, RZ, 0x3c, !PT ;  /* 0x0000001203038212 */ /* 0x004fc600078e3cff */
[----:B------:R-:W2:Y:S01]  /*0470*/  @P1 LDG.E R18, desc[UR8][R10.64+0x1c] ;  /* 0x00001c080a121981 */ /* 0x000ea2000c1e1900 */
[----:B---3--:R-:W-:-:S03]  /*0480*/  @!P0 LOP3.LUT R7, R7, R22, RZ, 0x3c, !PT ;  /* 0x0000001607078212 */ /* 0x008fc600078e3cff */
[----:B------:R-:W3:Y:S01]  /*0490*/  @P2 LDG.E R22, desc[UR8][R10.64+0x28] ;  /* 0x000028080a162981 */ /* 0x000ee2000c1e1900 */
[----:B----4-:R-:W-:-:S03]  /*04a0*/  @P1 LOP3.LUT R3, R3, R24, RZ, 0x3c, !PT ;  /* 0x0000001803031212 */ /* 0x010fc600078e3cff */
[----:B------:R-:W4:Y:S01]  /*04b0*/  @P2 LDG.E R24, desc[UR8][R10.64+0x30] ;  /* 0x000030080a182981 */ /* 0x000f22000c1e1900 */
[----:B------:R-:W-:-:S03]  /*04c0*/  @P1 LOP3.LUT R6, R6, R19, RZ, 0x3c, !PT ;  /* 0x0000001306061212 */ /* 0x000fc600078e3cff */
[----:B------:R-:W4:Y:S01]  /*04d0*/  @P3 LDG.E R19, desc[UR8][R10.64+0x40] ;  /* 0x000040080a133981 */ /* 0x000f22000c1e1900 */
[----:B------:R-:W-:Y:S02]  /*04e0*/  @P1 LOP3.LUT R4, R4, R21, RZ, 0x3c, !PT ;  /* 0x0000001504041212 */ /* 0x000fe400078e3cff */
[----:B------:R-:W-:Y:S01]  /*04f0*/  @P2 LOP3.LUT R6, R6, R25, RZ, 0x3c, !PT ;  /* 0x0000001906062212 */ /* 0x000fe200078e3cff */
[----:B------:R-:W4:Y:S04]  /*0500*/  @P3 LDG.E R21, desc[UR8][R10.64+0x48] ;  /* 0x000048080a153981 */ /* 0x000f28000c1e1900 */
[----:B------:R-:W4:Y:S01]  /*0510*/  @P4 LDG.E R25, desc[UR8][R10.64+0x54] ;  /* 0x000054080a194981 */ /* 0x000f22000c1e1900 */
[----:B--2---:R-:W-:-:S03]  /*0520*/  @P1 LOP3.LUT R7, R7, R18, RZ, 0x3c, !PT ;  /* 0x0000001207071212 */ /* 0x004fc600078e3cff */
[----:B------:R-:W2:Y:S01]  /*0530*/  @P3 LDG.E R18, desc[UR8][R10.64+0x3c] ;  /* 0x00003c080a123981 */ /* 0x000ea2000c1e1900 */
[----:B---3--:R-:W-:-:S03]  /*0540*/  @P2 LOP3.LUT R3, R3, R22, RZ, 0x3c, !PT ;  /* 0x0000001603032212 */ /* 0x008fc600078e3cff */
[----:B------:R-:W3:Y:S01]  /*0550*/  @P3 LDG.E R22, desc[UR8][R10.64+0x44] ;  /* 0x000044080a163981 */ /* 0x000ee2000c1e1900 */
[----:B----4-:R-:W-:-:S03]  /*0560*/  @P2 LOP3.LUT R7, R7, R24, RZ, 0x3c, !PT ;  /* 0x0000001807072212 */ /* 0x010fc600078e3cff */
[----:B------:R-:W4:Y:S01]  /*0570*/  @P4 LDG.E R24, desc[UR8][R10.64+0x50] ;  /* 0x000050080a184981 */ /* 0x000f22000c1e1900 */
[----:B------:R-:W-:Y:S02]  /*0580*/  @P4 LOP3.LUT R5, R5, R28, RZ, 0x3c, !PT ;  /* 0x0000001c05054212 */ /* 0x000fe400078e3cff */
[----:B------:R-:W-:Y:S01]  /*0590*/  @P2 LOP3.LUT R4, R4, R27, RZ, 0x3c, !PT ;  /* 0x0000001b04042212 */ /* 0x000fe200078e3cff */
[----:B------:R-:W4:Y:S01]  /*05a0*/  @P6 LDG.E R28, desc[UR8][R10.64+0x88] ;  /* 0x000088080a1c6981 */ /* 0x000f22000c1e1900 */
[----:B------:R-:W-:Y:S02]  /*05b0*/  @P5 LOP3.LUT R5, R5, R26, RZ, 0x3c, !PT ;  /* 0x0000001a05055212 */ /* 0x000fe400078e3cff */
[----:B------:R-:W-:Y:S01]  /*05c0*/  @P3 LOP3.LUT R6, R6, R19, RZ, 0x3c, !PT ;  /* 0x0000001306063212 */ /* 0x000fe200078e3cff */
[----:B------:R-:W4:Y:S01]  /*05d0*/  @P4 LDG.E R26, desc[UR8][R10.64+0x58] ;  /* 0x000058080a1a4981 */ /* 0x000f22000c1e1900 */
[----:B------:R-:W-:-:S03]  /*05e0*/  @P3 LOP3.LUT R4, R4, R21, RZ, 0x3c, !PT ;  /* 0x0000001504043212 */ /* 0x000fc600078e3cff */
[----:B------:R-:W4:Y:S01]  /*05f0*/  @P4 LDG.E R19, desc[UR8][R10.64+0x5c] ;  /* 0x00005c080a134981 */ /* 0x000f22000c1e1900 */
[----:B------:R-:W-:-:S03]  /*0600*/  @P4 LOP3.LUT R6, R6, R25, RZ, 0x3c, !PT ;  /* 0x0000001906064212 */ /* 0x000fc600078e3cff */
[----:B------:R-:W4:Y:S04]  /*0610*/  @P5 LDG.E R21, desc[UR8][R10.64+0x68] ;  /* 0x000068080a155981 */ /* 0x000f28000c1e1900 */
[----:B------:R-:W4:Y:S01]  /*0620*/  @P5 LDG.E R25, desc[UR8][R10.64+0x70] ;  /* 0x000070080a195981 */ /* 0x000f22000c1e1900 */
[----:B------:R-:W-:-:S03]  /*0630*/  LOP3.LUT P0, RZ, R23, 0x80, RZ, 0xc0, !PT ;  /* 0x0000008017ff7812 */ /* 0x000fc6000780c0ff */
[----:B------:R-:W4:Y:S01]  /*0640*/  @P6 LDG.E R27, desc[UR8][R10.64+0x7c] ;  /* 0x00007c080a1b6981 */ /* 0x000f22000c1e1900 */
[----:B--2---:R-:W-:-:S03]  /*0650*/  @P3 LOP3.LUT R3, R3, R18, RZ, 0x3c, !PT ;  /* 0x0000001203033212 */ /* 0x004fc600078e3cff */
[----:B------:R-:W2:Y:S01]  /*0660*/  @P5 LDG.E R18, desc[UR8][R10.64+0x64] ;  /* 0x000064080a125981 */ /* 0x000ea2000c1e1900 */
[----:B---3--:R-:W-:-:S03]  /*0670*/  @P3 LOP3.LUT R7, R7, R22, RZ, 0x3c, !PT ;  /* 0x0000001607073212 */ /* 0x008fc600078e3cff */
[----:B------:R-:W3:Y:S01]  /*0680*/  @P5 LDG.E R22, desc[UR8][R10.64+0x6c] ;  /* 0x00006c080a165981 */ /* 0x000ee2000c1e1900 */
[----:B----4-:R-:W-:-:S03]  /*0690*/  @P4 LOP3.LUT R3, R3, R24, RZ, 0x3c, !PT ;  /* 0x0000001803034212 */ /* 0x010fc600078e3cff */
[----:B------:R-:W4:Y:S01]  /*06a0*/  @P6 LDG.E R24, desc[UR8][R10.64+0x78] ;  /* 0x000078080a186981 */ /* 0x000f22000c1e1900 */
[----:B------:R-:W-:-:S03]  /*06b0*/  @P4 LOP3.LUT R7, R7, R26, RZ, 0x3c, !PT ;  /* 0x0000001a07074212 */ /* 0x000fc600078e3cff */
[----:B------:R-:W4:Y:S01]  /*06c0*/  @P0 LDG.E R26, desc[UR8][R10.64+0x9c] ;  /* 0x00009c080a1a0981 */ /* 0x000f22000c1e1900 */
[----:B------:R-:W-:-:S03]  /*06d0*/  @P4 LOP3.LUT R4, R4, R19, RZ, 0x3c, !PT ;  /* 0x0000001304044212 */ /* 0x000fc600078e3cff */
[----:B------:R-:W4:Y:S01]  /*06e0*/  @P6 LDG.E R19, desc[UR8][R10.64+0x84] ;  /* 0x000084080a136981 */ /* 0x000f22000c1e1900 */
[----:B------:R-:W-:-:S03]  /*06f0*/  @P5 LOP3.LUT R6, R6, R21, RZ, 0x3c, !PT ;  /* 0x0000001506065212 */ /* 0x000fc600078e3cff */
[----:B------:R-:W4:Y:S01]  /*0700*/  @P0 LDG.E R21, desc[UR8][R10.64+0x90] ;  /* 0x000090080a150981 */ /* 0x000f22000c1e1900 */
[----:B------:R-:W-:-:S03]  /*0710*/  @P5 LOP3.LUT R4, R4, R25, RZ, 0x3c, !PT ;  /* 0x0000001904045212 */ /* 0x000fc600078e3cff */
        /* <DEDUP_REMOVED lines=8> */
[----:B------:R-:W-:Y:S02]  /*07a0*/  @P6 LOP3.LUT R6, R6, R27, RZ, 0x3c, !PT ;  /* 0x0000001b06066212 */ /* 0x000fe400078e3cff */
[----:B------:R-:W-:Y:S02]  /*07b0*/  @P0 LOP3.LUT R5, R5, R26, RZ, 0x3c, !PT ;  /* 0x0000001a05050212 */ /* 0x000fe400078e3cff */
[----:B------:R-:W-:Y:S02]  /*07c0*/  @P6 LOP3.LUT R4, R4, R19, RZ, 0x3c, !PT ;  /* 0x0000001304046212 */ /* 0x000fe400078e3cff */
[----:B------:R-:W-:Y:S02]  /*07d0*/  @P0 LOP3.LUT R6, R6, R21, RZ, 0x3c, !PT ;  /* 0x0000001506060212 */ /* 0x000fe400078e3cff */
[----:B------:R-:W-:-:S02]  /*07e0*/  @P0 LOP3.LUT R4, R4, R25, RZ, 0x3c, !PT ;  /* 0x0000001904040212 */ /* 0x000fc400078e3cff */
[----:B--2---:R-:W-:Y:S02]  /*07f0*/  @P6 LOP3.LUT R7, R7, R18, RZ, 0x3c, !PT ;  /* 0x0000001207076212 */ /* 0x004fe400078e3cff */
[----:B---3--:R-:W-:Y:S02]  /*0800*/  @P0 LOP3.LUT R3, R3, R22, RZ, 0x3c, !PT ;  /* 0x0000001603030212 */ /* 0x008fe400078e3cff */
[----:B----4-:R-:W-:Y:S02]  /*0810*/  @P0 LOP3.LUT R7, R7, R24, RZ, 0x3c, !PT ;  /* 0x0000001807070212 */ /* 0x010fe400078e3cff */
[----:B------:R-:W-:-:S13]  /*0820*/  R2P PR, R23.B1, 0x7f ;  /* 0x0000007f17007804 */ /* 0x000fda0000001000 */
[----:B------:R-:W2:Y:S04]  /*0830*/  @P0 LDG.E R18, desc[UR8][R10.64+0xb0] ;  /* 0x0000b0080a120981 */ /* 0x000ea8000c1e1900 */
[----:B------:R-:W3:Y:S04]  /*0840*/  @P1 LDG.E R24, desc[UR8][R10.64+0xc4] ;  /* 0x0000c4080a181981 */ /* 0x000ee8000c1e1900 */
[----:B------:R-:W4:Y:S04]  /*0850*/  @P2 LDG.E R26, desc[UR8][R10.64+0xd8] ;  /* 0x0000d8080a1a2981 */ /* 0x000f28000c1e1900 */
[----:B------:R-:W4:Y:S04]  /*0860*/  @P0 LDG.E R22, desc[UR8][R10.64+0xa0] ;  /* 0x0000a0080a160981 */ /* 0x000f28000c1e1900 */
[----:B------:R-:W4:Y:S04]  /*0870*/  @P3 LDG.E R28, desc[UR8][R10.64+0xec] ;  /* 0x0000ec080a1c3981 */ /* 0x000f28000c1e1900 */
[----:B------:R-:W4:Y:S04]  /*0880*/  @P0 LDG.E R19, desc[UR8][R10.64+0xa4] ;  /* 0x0000a4080a130981 */ /* 0x000f28000c1e1900 */
        /* <DEDUP_REMOVED lines=22> */
[----:B----4-:R-:W-:Y:S02]  /*09f0*/  @P0 LOP3.LUT R7, R7, R22, RZ, 0x3c, !PT ;  /* 0x0000001607070212 */ /* 0x010fe400078e3cff */
[----:B------:R-:W-:Y:S01]  /*0a00*/  LOP3.LUT P0, RZ, R23, 0x8000, RZ, 0xc0, !PT ;  /* 0x0000800017ff7812 */ /* 0x000fe2000780c0ff */
[----:B------:R-:W4:Y:S01]  /*0a10*/  @P2 LDG.E R22, desc[UR8][R10.64+0xd0] ;  /* 0x0000d0080a162981 */ /* 0x000f22000c1e1900 */
[----:B------:R-:W-:-:S03]  /*0a20*/  @P1 LOP3.LUT R7, R7, R26, RZ, 0x3c, !PT ;  /* 0x0000001a07071212 */ /* 0x000fc600078e3cff */
[----:B------:R-:W4:Y:S01]  /*0a30*/  @P2 LDG.E R23, desc[UR8][R10.64+0xd4] ;  /* 0x0000d4080a172981 */ /* 0x000f22000c1e1900 */
[----:B------:R-:W-:-:S03]  /*0a40*/  @P1 LOP3.LUT R4, R4, R19, RZ, 0x3c, !PT ;  /* 0x0000001304041212 */ /* 0x000fc600078e3cff */
[----:B------:R-:W4:Y:S01]  /*0a50*/  @P3 LDG.E R26, desc[UR8][R10.64+0xe4] ;  /* 0x0000e4080a1a3981 */ /* 0x000f22000c1e1900 */
[----:B------:R-:W-:-:S03]  /*0a60*/  @P1 LOP3.LUT R6, R6, R25, RZ, 0x3c, !PT ;  /* 0x0000001906061212 */ /* 0x000fc600078e3cff */
[----:B------:R-:W4:Y:S04]  /*0a70*/  @P3 LDG.E R25, desc[UR8][R10.64+0xe0] ;  /* 0x0000e0080a193981 */ /* 0x000f28000c1e1900 */
        /* <DEDUP_REMOVED lines=35> */
[----:B------:R-:W-:-:S04]  /*0cb0*/  UIADD3 UR4, UPT, UPT, UR4, 0x10, URZ ;  /* 0x0000001004047890 */ /* 0x000fc8000fffe0ff */
[----:B------:R-:W-:Y:S01]  /*0cc0*/  UISETP.NE.AND UP0, UPT, UR4, 0x20, UPT ;  /* 0x000000200400788c */ /* 0x000fe2000bf05270 */
[----:B------:R-:W-:Y:S02]  /*0cd0*/  @P6 LOP3.LUT R6, R6, R21, RZ, 0x3c, !PT ;  /* 0x0000001506066212 */ /* 0x000fe400078e3cff */
[----:B------:R-:W-:Y:S02]  /*0ce0*/  @P0 LOP3.LUT R5, R5, R28, RZ, 0x3c, !PT ;  /* 0x0000001c05050212 */ /* 0x000fe400078e3cff */
[----:B--2---:R-:W-:-:S04]  /*0cf0*/  @P6 LOP3.LUT R3, R3, R18, RZ, 0x3c, !PT ;  /* 0x0000001203036212 */ /* 0x004fc800078e3cff */
[----:B---3--:R-:W-:Y:S02]  /*0d00*/  @P0 LOP3.LUT R3, R3, R24, RZ, 0x3c, !PT ;  /* 0x0000001803030212 */ /* 0x008fe400078e3cff */
[----:B----4-:R-:W-:Y:S02]  /*0d10*/  @P6 LOP3.LUT R7, R7, R22, RZ, 0x3c, !PT ;  /* 0x0000001607076212 */ /* 0x010fe400078e3cff */
[----:B------:R-:W-:Y:S02]  /*0d20*/  @P6 LOP3.LUT R4, R4, R23, RZ, 0x3c, !PT ;  /* 0x0000001704046212 */ /* 0x000fe400078e3cff */
[----:B------:R-:W-:Y:S02]  /*0d30*/  @P0 LOP3.LUT R7, R7, R26, RZ, 0x3c, !PT ;  /* 0x0000001a07070212 */ /* 0x000fe400078e3cff */
[----:B------:R-:W-:Y:S02]  /*0d40*/  @P0 LOP3.LUT R4, R4, R25, RZ, 0x3c, !PT ;  /* 0x0000001904040212 */ /* 0x000fe400078e3cff */
[----:B------:R-:W-:Y:S01]  /*0d50*/  @P0 LOP3.LUT R6, R6, R19, RZ, 0x3c, !PT ;  /* 0x0000001306060212 */ /* 0x000fe200078e3cff */
[----:B------:R-:W-:Y:S06]  /*0d60*/  BRA.U UP0, `(.L_x_4) ;  /* 0xfffffff5004c7547 */ /* 0x000fec000b83ffff */
[----:B------:R-:W-:-:S05]  /*0d70*/  VIADD R15, R15, 0x1 ;  /* 0x000000010f0f7836 */ /* 0x000fca0000000000 */
[----:B------:R-:W-:-:S13]  /*0d80*/  ISETP.NE.AND P0, PT, R15, 0x5, PT ;  /* 0x000000050f00780c */ /* 0x000fda0003f05270 */
[----:B------:R-:W-:Y:S05]  /*0d90*/  @P0 BRA `(.L_x_5) ;  /* 0xfffffff400300947 */ /* 0x000fea000383ffff */
[----:B------:R1:W-:Y:S01]  /*0da0*/  STL [R1+0x34], R3 ;  /* 0x0000340301007387 */ /* 0x0003e20000100800 */
[----:B------:R-:W-:-:S03]  /*0db0*/  ISETP.NE.U32.AND P0, PT, R20, 0x1, PT ;  /* 0x000000011400780c */ /* 0x000fc60003f05070 */
[----:B------:R1:W-:Y:S01]  /*0dc0*/  STL.64 [R1+0x38], R6 ;  /* 0x0000380601007387 */ /* 0x0003e20000100a00 */
[----:B------:R-:W-:-:S03]  /*0dd0*/  ISETP.NE.AND.EX P0, PT, RZ, RZ, PT, P0 ;  /* 0x000000ffff00720c */ /* 0x000fc60003f05300 */
[----:B------:R1:W-:Y:S10]  /*0de0*/  STL.64 [R1+0x40], R4 ;  /* 0x0000400401007387 */ /* 0x0003f40000100a00 */
[----:B------:R-:W-:Y:S05]  /*0df0*/  @!P0 BRA `(.L_x_3) ;  /* 0x0000001800048947 */ /* 0x000fea0003800000 */
[----:B------:R-:W-:Y:S01]  /*0e00*/  UMOV UR4, URZ ;  /* 0x000000ff00047c82 */ /* 0x000fe20008000000 */
[----:B------:R-:W-:Y:S01]  /*0e10*/  UMOV UR5, URZ ;  /* 0x000000ff00057c82 */ /* 0x000fe20008000000 */
[----:B------:R-:W-:Y:S02]  /*0e20*/  IMAD.MOV.U32 R15, RZ, RZ, RZ ;  /* 0x000000ffff0f7224 */ /* 0x000fe400078e00ff */
[----:B-1----:R-:W-:Y:S02]  /*0e30*/  IMAD.MOV.U32 R3, RZ, RZ, RZ ;  /* 0x000000ffff037224 */ /* 0x002fe400078e00ff */
[----:B------:R-:W-:Y:S02]  /*0e40*/  IMAD.U32 R5, RZ, RZ, UR4 ;  /* 0x00000004ff057e24 */ /* 0x000fe4000f8e00ff */
[----:B------:R-:W-:Y:S02]  /*0e50*/  IMAD.U32 R4, RZ, RZ, UR5 ;  /* 0x00000005ff047e24 */ /* 0x000fe4000f8e00ff */
[----:B------:R-:W-:-:S02]  /*0e60*/  IMAD.U32 R7, RZ, RZ, UR4 ;  /* 0x00000004ff077e24 */ /* 0x000fc4000f8e00ff */
[----:B------:R-:W-:-:S07]  /*0e70*/  IMAD.U32 R6, RZ, RZ, UR5 ;  /* 0x00000005ff067e24 */ /* 0x000fce000f8e00ff */
.L_x_7:
[----:B------:R-:W-:-:S06]  /*0e80*/  IMAD R16, R15, 0x4, R12 ;  /* 0x000000040f107824 */ /* 0x000fcc00078e020c */
[----:B------:R-:W5:Y:S01]  /*0e90*/  LDL R16, [R16+0x4] ;  /* 0x0000040010107983 */ /* 0x000f620000100800 */
[----:B------:R-:W-:Y:S01]  /*0ea0*/  IMAD.SHL.U32 R17, R15, 0x20, RZ ;  /* 0x000000200f117824 */ /* 0x000fe200078e00ff */
[----:B------:R-:W-:-:S06]  /*0eb0*/  UMOV UR4, URZ ;  /* 0x000000ff00047c82 */ /* 0x000fcc0008000000 */
.L_x_6:
        /* <DEDUP_REMOVED lines=181> */
[----:B------:R-:W-:Y:S05]  /*1a10*/  @P0 BRA `(.L_x_3) ;  /* 0x0000000800fc0947 */ /* 0x000fea0003800000 */
[----:B------:R-:W-:Y:S01]  /*1a20*/  UMOV UR4, URZ ;  /* 0x000000ff00047c82 */ /* 0x000fe20008000000 */
[----:B------:R-:W-:Y:S01]  /*1a30*/  UMOV UR5, URZ ;  /* 0x000000ff00057c82 */ /* 0x000fe20008000000 */
[----:B------:R-:W-:Y:S02]  /*1a40*/  IMAD.MOV.U32 R15, RZ, RZ, RZ ;  /* 0x000000ffff0f7224 */ /* 0x000fe400078e00ff */
[----:B--2---:R-:W-:Y:S02]  /*1a50*/  IMAD.MOV.U32 R3, RZ, RZ, RZ ;  /* 0x000000ffff037224 */ /* 0x004fe400078e00ff */
[----:B------:R-:W-:Y:S02]  /*1a60*/  IMAD.U32 R5, RZ, RZ, UR4 ;  /* 0x00000004ff057e24 */ /* 0x000fe4000f8e00ff */
[----:B------:R-:W-:Y:S02]  /*1a70*/  IMAD.U32 R4, RZ, RZ, UR5 ;  /* 0x00000005ff047e24 */ /* 0x000fe4000f8e00ff */
[----:B------:R-:W-:-:S02]  /*1a80*/  IMAD.U32 R7, RZ, RZ, UR4 ;  /* 0x00000004ff077e24 */ /* 0x000fc4000f8e00ff */
[----:B------:R-:W-:-:S07]  /*1a90*/  IMAD.U32 R6, RZ, RZ, UR5 ;  /* 0x00000005ff067e24 */ /* 0x000fce000f8e00ff */
.L_x_9:
[----:B------:R-:W-:-:S06]  /*1aa0*/  IMAD R16, R15, 0x4, R12 ;  /* 0x000000040f107824 */ /* 0x000fcc00078e020c */
[----:B------:R-:W5:Y:S01]  /*1ab0*/  LDL R16, [R16+0x4] ;  /* 0x0000040010107983 */ /* 0x000f620000100800 */
[----:B------:R-:W-:Y:S01]  /*1ac0*/  IMAD.SHL.U32 R17, R15, 0x20, RZ ;  /* 0x000000200f117824 */ /* 0x000fe200078e00ff */
[----:B------:R-:W-:-:S06]  /*1ad0*/  UMOV UR4, URZ ;  /* 0x000000ff00047c82 */ /* 0x000fcc0008000000 */
.L_x_8:
        /* <DEDUP_REMOVED lines=10> */
[----:B------:R-:W4:Y:S04]  /*1b80*/  @P3 LDG.E R28, desc[UR8][R10.64+0x4c] ;  /* 0x00004c080a1c3981 */ /* 0x000f28000c1e1900 */
[----:B------:R-:W4:Y:S04]  /*1b90*/  @P4 LDG.E R21, desc[UR8][R10.64+0x60] ;  /* 0x000060080a154981 */ /* 0x000f28000c1e1900 */
[----:B------:R-:W4:Y:S04]  /*1ba0*/  @!P0 LDG.E R18, desc[UR8][R10.64] ;  /* 0x000000080a128981 */ /* 0x000f28000c1e1900 */
[----:B------:R-:W4:Y:S04]  /*1bb0*/  @!P0 LDG.E R19, desc[UR8][R10.64+0x4] ;  /* 0x000004080a138981 */ /* 0x000f28000c1e1900 */
[----:B------:R-:W4:Y:S04]  /*1bc0*/  @P5 LDG.E R23, desc[UR8][R10.64+0x74] ;  /* 0x000074080a175981 */ /* 0x000f28000c1e1900 */
[----:B------:R-:W4:Y:S01]  /*1bd0*/  @P3 LDG.E R25, desc[UR8][R10.64+0x48] ;  /* 0x000048080a193981 */ /* 0x000f22000c1e1900 */
[----:B--2---:R-:W-:-:S03]  /*1be0*/  @!P0 LOP3.LUT R5, R5, R20, RZ, 0x3c, !PT ;  /* 0x0000001405058212 */ /* 0x004fc600078e3cff */
[----:B------:R-:W2:Y:S01]  /*1bf0*/  @P1 LDG.E R20, desc[UR8][R10.64+0x14] ;  /* 0x000014080a141981 */ /* 0x000ea2000c1e1900 */
[----:B---3--:R-:W-:-:S03]  /*1c00*/  @P1 LOP3.LUT R5, R5, R24, RZ, 0x3c, !PT ;  /* 0x0000001805051212 */ /* 0x008fc600078e3cff */
[----:B------:R-:W3:Y:S01]  /*1c10*/  @P1 LDG.E R24, desc[UR8][R10.64+0x1c] ;  /* 0x00001c080a181981 */ /* 0x000ee2000c1e1900 */
[----:B----4-:R-:W-:-:S03]  /*1c20*/  @P2 LOP3.LUT R5, R5, R26, RZ, 0x3c, !PT ;  /* 0x0000001a05052212 */ /* 0x010fc600078e3cff */
[----:B------:R-:W4:Y:S01]  /*1c30*/  @P2 LDG.E R26, desc[UR8][R10.64+0x28] ;  /* 0x000028080a1a2981 */ /* 0x000f22000c1e1900 */
[----:B------:R-:W-:-:S03]  /*1c40*/  @P3 LOP3.LUT R5, R5, R28, RZ, 0x3c, !PT ;  /* 0x0000001c05053212 */ /* 0x000fc600078e3cff */
[----:B------:R-:W3:Y:S01]  /*1c50*/  @P6 LDG.E R28, desc[UR8][R10.64+0x88] ;  /* 0x000088080a1c6981 */ /* 0x000ee2000c1e1900 */
[----:B------:R-:W-:-:S03]  /*1c60*/  @P4 LOP3.LUT R5, R5, R21, RZ, 0x3c, !PT ;  /* 0x0000001505054212 */ /* 0x000fc600078e3cff */
[----:B------:R-:W3:Y:S01]  /*1c70*/  @P1 LDG.E R21, desc[UR8][R10.64+0x18] ;  /* 0x000018080a151981 */ /* 0x000ee2000c1e1900 */
[----:B------:R-:W-:-:S03]  /*1c80*/  @!P0 LOP3.LUT R3, R3, R18, RZ, 0x3c, !PT ;  /* 0x0000001203038212 */ /* 0x000fc600078e3cff */
[----:B------:R-:W3:Y:S01]  /*1c90*/  @!P0 LDG.E R18, desc[UR8][R10.64+0x8] ;  /* 0x000008080a128981 */ /* 0x000ee2000c1e1900 */
[----:B------:R-:W-:-:S03]  /*1ca0*/  @!P0 LOP3.LUT R6, R6, R19, RZ, 0x3c, !PT ;  /* 0x0000001306068212 */ /* 0x000fc600078e3cff */
[----:B------:R-:W3:Y:S01]  /*1cb0*/  @!P0 LDG.E R19, desc[UR8][R10.64+0xc] ;  /* 0x00000c080a138981 */ /* 0x000ee2000c1e1900 */
[----:B------:R-:W-:-:S03]  /*1cc0*/  @P5 LOP3.LUT R5, R5, R23, RZ, 0x3c, !PT ;  /* 0x0000001705055212 */ /* 0x000fc600078e3cff */
[----:B------:R-:W3:Y:S01]  /*1cd0*/  @P1 LDG.E R23, desc[UR8][R10.64+0x20] ;  /* 0x000020080a171981 */ /* 0x000ee2000c1e1900 */
[----:B--2---:R-:W-:-:S03]  /*1ce0*/  @P1 LOP3.LUT R3, R3, R20, RZ, 0x3c, !PT ;  /* 0x0000001403031212 */ /* 0x004fc600078e3cff */
[----:B------:R-:W2:Y:S01]  /*1cf0*/  @P3 LDG.E R20, desc[UR8][R10.64+0x3c] ;  /* 0x00003c080a143981 */ /* 0x000ea2000c1e1900 */
[----:B----4-:R-:W-:-:S03]  /*1d00*/  @P2 LOP3.LUT R3, R3, R26, RZ, 0x3c, !PT ;  /* 0x0000001a03032212 */ /* 0x010fc600078e3cff */
[----:B------:R-:W4:Y:S01]  /*1d10*/  @P4 LDG.E R26, desc[UR8][R10.64+0x50] ;  /* 0x000050080a1a4981 */ /* 0x000f22000c1e1900 */
[----:B---3--:R-:W-:-:S03]  /*1d20*/  @P1 LOP3.LUT R6, R6, R21, RZ, 0x3c, !PT ;  /* 0x0000001506061212 */ /* 0x008fc600078e3cff */
[----:B------:R-:W3:Y:S01]  /*1d30*/  @P2 LDG.E R21, desc[UR8][R10.64+0x34] ;  /* 0x000034080a152981 */ /* 0x000ee2000c1e1900 */
[----:B------:R-:W-:-:S03]  /*1d40*/  @!P0 LOP3.LUT R7, R7, R18, RZ, 0x3c, !PT ;  /* 0x0000001207078212 */ /* 0x000fc600078e3cff */
[----:B------:R-:W3:Y:S01]  /*1d50*/  @P2 LDG.E R18, desc[UR8][R10.64+0x30] ;  /* 0x000030080a122981 */ /* 0x000ee2000c1e1900 */
[----:B------:R-:W-:-:S03]  /*1d60*/  @!P0 LOP3.LUT R4, R4, R19, RZ, 0x3c, !PT ;  /* 0x0000001304048212 */ /* 0x000fc600078e3cff */
[----:B------:R-:W3:Y:S01]  /*1d70*/  @P2 LDG.E R19, desc[UR8][R10.64+0x2c] ;  /* 0x00002c080a132981 */ /* 0x000ee2000c1e1900 */
[----:B------:R-:W-:Y:S02]  /*1d80*/  @P1 LOP3.LUT R7, R7, R24, RZ, 0x3c, !PT ;  /* 0x0000001807071212 */ /* 0x000fe400078e3cff */
[----:B------:R-:W-:Y:S01]  /*1d90*/  @P1 LOP3.LUT R4, R4, R23, RZ, 0x3c, !PT ;  /* 0x0000001704041212 */ /* 0x000fe200078e3cff */
[----:B------:R-:W3:Y:S04]  /*1da0*/  @P3 LDG.E R24, desc[UR8][R10.64+0x44] ;  /* 0x000044080a183981 */ /* 0x000ee8000c1e1900 */
[----:B------:R-:W3:Y:S01]  /*1db0*/  @P3 LDG.E R23, desc[UR8][R10.64+0x40] ;  /* 0x000040080a173981 */ /* 0x000ee2000c1e1900 */
[----:B--2---:R-:W-:-:S03]  /*1dc0*/  @P3 LOP3.LUT R3, R3, R20, RZ, 0x3c, !PT ;  /* 0x0000001403033212 */ /* 0x004fc600078e3cff */
[----:B------:R-:W2:Y:S01]  /*1dd0*/  @P5 LDG.E R20, desc[UR8][R10.64+0x64] ;  /* 0x000064080a145981 */ /* 0x000ea2000c1e1900 */
[----:B----4-:R-:W-:-:S03]  /*1de0*/  @P4 LOP3.LUT R3, R3, R26, RZ, 0x3c, !PT ;  /* 0x0000001a03034212 */ /* 0x010fc600078e3cff */
[----:B------:R-:W4:Y:S01]  /*1df0*/  @P6 LDG.E R26, desc[UR8][R10.64+0x78] ;  /* 0x000078080a1a6981 */ /* 0x000f22000c1e1900 */
[----:B---3--:R-:W-:-:S03]  /*1e00*/  @P2 LOP3.LUT R4, R4, R21, RZ, 0x3c, !PT ;  /* 0x0000001504042212 */ /* 0x008fc600078e3cff */
[----:B------:R-:W3:Y:S01]  /*1e10*/  @P4 LDG.E R21, desc[UR8][R10.64+0x5c] ;  /* 0x00005c080a154981 */ /* 0x000ee2000c1e1900 */
[----:B------:R-:W-:-:S03]  /*1e20*/  @P2 LOP3.LUT R7, R7, R18, RZ, 0x3c, !PT ;  /* 0x0000001207072212 */ /* 0x000fc600078e3cff */
[----:B------:R-:W3:Y:S01]  /*1e30*/  @P4 LDG.E R18, desc[UR8][R10.64+0x58] ;  /* 0x000058080a124981 */ /* 0x000ee2000c1e1900 */
[----:B------:R-:W-:-:S03]  /*1e40*/  @P2 LOP3.LUT R6, R6, R19, RZ, 0x3c, !PT ;  /* 0x0000001306062212 */ /* 0x000fc600078e3cff */
[----:B------:R-:W3:Y:S01]  /*1e50*/  @P4 LDG.E R19, desc[UR8][R10.64+0x54] ;  /* 0x000054080a134981 */ /* 0x000ee2000c1e1900 */
[----:B------:R-:W-:Y:S02]  /*1e60*/  @P3 LOP3.LUT R4, R4, R25, RZ, 0x3c, !PT ;  /* 0x0000001904043212 */ /* 0x000fe400078e3cff */
[----:B------:R-:W-:Y:S01]  /*1e70*/  @P3 LOP3.LUT R7, R7, R24, RZ, 0x3c, !PT ;  /* 0x0000001807073212 */ /* 0x000fe200078e3cff */
[----:B------:R-:W3:Y:S01]  /*1e80*/  @P5 LDG.E R25, desc[UR8][R10.64+0x70] ;  /* 0x000070080a195981 */ /* 0x000ee2000c1e1900 */
[----:B------:R-:W-:-:S03]  /*1e90*/  @P3 LOP3.LUT R6, R6, R23, RZ, 0x3c, !PT ;  /* 0x0000001706063212 */ /* 0x000fc600078e3cff */
[----:B------:R-:W3:Y:S04]  /*1ea0*/  @P5 LDG.E R23, desc[UR8][R10.64+0x68] ;  /* 0x000068080a175981 */ /* 0x000ee8000c1e1900 */
[----:B------:R-:W3:Y:S01]  /*1eb0*/  @P5 LDG.E R24, desc[UR8][R10.64+0x6c] ;  /* 0x00006c080a185981 */ /* 0x000ee2000c1e1900 */
[----:B------:R-:W-:Y:S02]  /*1ec0*/  LOP3.LUT P0, RZ, R22, 0x80, RZ, 0xc0, !PT ;  /* 0x0000008016ff7812 */ /* 0x000fe4000780c0ff */
[----:B--2---:R-:W-:-:S11]  /*1ed0*/  @P5 LOP3.LUT R3, R3, R20, RZ, 0x3c, !PT ;  /* 0x0000001403035212 */ /* 0x004fd600078e3cff */
        /* <DEDUP_REMOVED lines=15> */
[----:B------:R-:W-:Y:S02]  /*1fd0*/  @P6 LOP3.LUT R5, R5, R28, RZ, 0x3c, !PT ;  /* 0x0000001c05056212 */ /* 0x000fe400078e3cff */
[----:B--2---:R-:W-:Y:S02]  /*1fe0*/  @P0 LOP3.LUT R3, R3, R20, RZ, 0x3c, !PT ;  /* 0x0000001403030212 */ /* 0x004fe400078e3cff */
[----:B----4-:R-:W-:Y:S02]  /*1ff0*/  @P0 LOP3.LUT R5, R5, R26, RZ, 0x3c, !PT ;  /* 0x0000001a05050212 */ /* 0x010fe400078e3cff */
[----:B---3--:R-:W-:Y:S02]  /*2000*/  @P6 LOP3.LUT R4, R4, R21, RZ, 0x3c, !PT ;  /* 0x0000001504046212 */ /* 0x008fe400078e3cff */
[----:B------:R-:W-:Y:S02]  /*2010*/  @P6 LOP3.LUT R7, R7, R18, RZ, 0x3c, !PT ;  /* 0x0000001207076212 */ /* 0x000fe400078e3cff */
[----:B------:R-:W-:-:S02]  /*2020*/  @P6 LOP3.LUT R6, R6, R19, RZ, 0x3c, !PT ;  /* 0x0000001306066212 */ /* 0x000fc400078e3cff */
[----:B------:R-:W-:Y:S02]  /*2030*/  @P0 LOP3.LUT R4, R4, R25, RZ, 0x3c, !PT ;  /* 0x0000001904040212 */ /* 0x000fe400078e3cff */
[----:B------:R-:W-:Y:S02]  /*2040*/  @P0 LOP3.LUT R6, R6, R23, RZ, 0x3c, !PT ;  /* 0x0000001706060212 */ /* 0x000fe400078e3cff */
[----:B------:R-:W-:Y:S02]  /*2050*/  @P0 LOP3.LUT R7, R7, R24, RZ, 0x3c, !PT ;  /* 0x0000001807070212 */ /* 0x000fe400078e3cff */
        /* <DEDUP_REMOVED lines=25> */
[----:B------:R-:W-:Y:S02]  /*21f0*/  @P0 LOP3.LUT R7, R7, R26, RZ, 0x3c, !PT ;  /* 0x0000001a07070212 */ /* 0x000fe400078e3cff */
[----:B------:R-:W-:Y:S01]  /*2200*/  LOP3.LUT P0, RZ, R22, 0x8000, RZ, 0xc0, !PT ;  /* 0x0000800016ff7812 */ /* 0x000fe2000780c0ff */
        /* <DEDUP_REMOVED lines=11> */
[----:B------:R-:W-:Y:S01]  /*22c0*/  @P1 LOP3.LUT R4, R4, R23, RZ, 0x3c, !PT ;  /* 0x0000001704041212 */ /* 0x000fe200078e3cff */
[----:B------:R-:W4:Y:S01]  /*22d0*/  @P5 LDG.E R21, desc[UR8][R10.64+0x108] ;  /* 0x000108080a155981 */ /* 0x000f22000c1e1900 */
[----:B------:R-:W-:-:S03]  /*22e0*/  @P2 LOP3.LUT R3, R3, R24, RZ, 0x3c, !PT ;  /* 0x0000001803032212 */ /* 0x000fc600078e3cff */
[----:B------:R-:W2:Y:S04]  /*22f0*/  @P3 LDG.E R23, desc[UR8][R10.64+0xe8] ;  /* 0x0000e8080a173981 */ /* 0x000ea8000c1e1900 */
        /* <DEDUP_REMOVED lines=11> */
[----:B---3--:R-:W-:-:S03]  /*23b0*/  @P3 LOP3.LUT R3, R3, R20, RZ, 0x3c, !PT ;  /* 0x0000001403033212 */ /* 0x008fc600078e3cff */
[----:B------:R-:W3:Y:S01]  /*23c0*/  @P6 LDG.E R20, desc[UR8][R10.64+0x118] ;  /* 0x000118080a146981 */ /* 0x000ee2000c1e1900 */
[----:B--2---:R-:W-:-:S03]  /*23d0*/  @P3 LOP3.LUT R4, R4, R23, RZ, 0x3c, !PT ;  /* 0x0000001704043212 */ /* 0x004fc600078e3cff */
[----:B------:R-:W2:Y:S01]  /*23e0*/  @P6 LDG.E R23, desc[UR8][R10.64+0x11c] ;  /* 0x00011c080a176981 */ /* 0x000ea2000c1e1900 */
[----:B----4-:R-:W-:-:S03]  /*23f0*/  @P4 LOP3.LUT R3, R3, R24, RZ, 0x3c, !PT ;  /* 0x0000001803034212 */ /* 0x010fc600078e3cff */
[----:B------:R-:W4:Y:S01]  /*2400*/  @P0 LDG.E R24, desc[UR8][R10.64+0x12c] ;  /* 0x00012c080a180981 */ /* 0x000f22000c1e1900 */
[----:B------:R-:W-:-:S03]  /*2410*/  @P3 LOP3.LUT R7, R7, R22, RZ, 0x3c, !PT ;  /* 0x0000001607073212 */ /* 0x000fc600078e3cff */
[----:B------:R-:W4:Y:S01]  /*2420*/  @P6 LDG.E R22, desc[UR8][R10.64+0x120] ;  /* 0x000120080a166981 */ /* 0x000f22000c1e1900 */
[----:B------:R-:W-:-:S03]  /*2430*/  @P4 LOP3.LUT R6, R6, R25, RZ, 0x3c, !PT ;  /* 0x0000001906064212 */ /* 0x000fc600078e3cff */
        /* <DEDUP_REMOVED lines=9> */
[----:B------:R-:W-:Y:S01]  /*24d0*/  UIADD3 UR4, UPT, UPT, UR4, 0x10, URZ ;  /* 0x0000001004047890 */ /* 0x000fe2000fffe0ff */
[----:B------:R-:W-:-:S03]  /*24e0*/  @P5 LOP3.LUT R3, R3, R28, RZ, 0x3c, !PT ;  /* 0x0000001c03035212 */ /* 0x000fc600078e3cff */
[----:B------:R-:W-:Y:S01]  /*24f0*/  UISETP.NE.AND UP0, UPT, UR4, 0x20, UPT ;  /* 0x000000200400788c */ /* 0x000fe2000bf05270 */
[----:B------:R-:W-:Y:S02]  /*2500*/  @P5 LOP3.LUT R4, R4, R19, RZ, 0x3c, !PT ;  /* 0x0000001304045212 */ /* 0x000fe400078e3cff */
[----:B---3--:R-:W-:Y:S02]  /*2510*/  @P6 LOP3.LUT R3, R3, R20, RZ, 0x3c, !PT ;  /* 0x0000001403036212 */ /* 0x008fe400078e3cff */
[----:B--2---:R-:W-:Y:S02]  /*2520*/  @P6 LOP3.LUT R6, R6, R23, RZ, 0x3c, !PT ;  /* 0x0000001706066212 */ /* 0x004fe400078e3cff */
[----:B----4-:R-:W-:Y:S02]  /*2530*/  @P0 LOP3.LUT R3, R3, R24, RZ, 0x3c, !PT ;  /* 0x0000001803030212 */ /* 0x010fe400078e3cff */
[----:B------:R-:W-:Y:S02]  /*2540*/  @P6 LOP3.LUT R7, R7, R22, RZ, 0x3c, !PT ;  /* 0x0000001607076212 */ /* 0x000fe400078e3cff */
[----:B------:R-:W-:-:S02]  /*2550*/  @P0 LOP3.LUT R6, R6, R25, RZ, 0x3c, !PT ;  /* 0x0000001906060212 */ /* 0x000fc400078e3cff */
        /* <DEDUP_REMOVED lines=8> */
[----:B------:R3:W-:Y:S04]  /*25e0*/  STL [R1+0x34], R3 ;  /* 0x0000340301007387 */ /* 0x0007e80000100800 */
[----:B------:R3:W-:Y:S04]  /*25f0*/  STL.64 [R1+0x38], R6 ;  /* 0x0000380601007387 */ /* 0x0007e80000100a00 */
[----:B------:R3:W-:Y:S02]  /*2600*/  STL.64 [R1+0x40], R4 ;  /* 0x0000400401007387 */ /* 0x0007e40000100a00 */
.L_x_3:
[----:B------:R-:W-:Y:S05]  /*2610*/  BSYNC.RECONVERGENT B1 ;  /* 0x0000000000017941 */ /* 0x000fea0003800200 */
.L_x_2:
[----:B------:R-:W-:Y:S01]  /*2620*/  ISETP.GT.U32.AND P0, PT, R0, 0x3, PT ;  /* 0x000000030000780c */ /* 0x000fe20003f04070 */
[----:B------:R-:W-:Y:S01]  /*2630*/  VIADD R14, R14, 0x1 ;  /* 0x000000010e0e7836 */ /* 0x000fe20000000000 */
[--C-:B------:R-:W-:Y:S02]  /*2640*/  SHF.R.U64 R0, R0, 0x2, R13.reuse ;  /* 0x0000000200007819 */ /* 0x100fe4000000120d */
[----:B------:R-:W-:Y:S02]  /*2650*/  ISETP.GT.U32.AND.EX P0, PT, R13, RZ, PT, P0 ;  /* 0x000000ff0d00720c */ /* 0x000fe40003f04100 */
[----:B------:R-:W-:-:S11]  /*2660*/  SHF.R.U32.HI R13, RZ, 0x2, R13 ;  /* 0x00000002ff0d7819 */ /* 0x000fd6000001160d */
[----:B------:R-:W-:Y:S05]  /*2670*/  @P0 BRA `(.L_x_10) ;  /* 0xffffffd800cc0947 */ /* 0x000fea000383ffff */
.L_x_1:
[----:B------:R-:W-:Y:S05]  /*2680*/  BSYNC.RECONVERGENT B0 ;  /* 0x0000000000007941 */ /* 0x000fea0003800200 */
.L_x_0:
[----:B------:R-:W4:Y:S01]  /*2690*/  S2R R11, SR_TID.X ;  /* 0x00000000000b7919 */ /* 0x000f220000002100 */
[----:B------:R-:W4:Y:S01]  /*26a0*/  LDCU UR4, c[0x0][0x380] ;  /* 0x00007000ff0477ac */ /* 0x000f220008000800 */
[----:B------:R0:W-:Y:S04]  /*26b0*/  STL.64 [R1+0x48], RZ ;  /* 0x000048ff01007387 */ /* 0x0001e80000100a00 */
[----:B------:R0:W-:Y:S04]  /*26c0*/  STL [R1+0x50], RZ ;  /* 0x000050ff01007387 */ /* 0x0001e80000100800 */
[----:B------:R0:W-:Y:S01]  /*26d0*/  STL.64 [R1+0x58], RZ ;  /* 0x000058ff01007387 */ /* 0x0001e20000100a00 */
[----:B----4-:R-:W-:-:S13]  /*26e0*/  ISETP.GE.AND P0, PT, R11, UR4, PT ;  /* 0x000000040b007c0c */ /* 0x010fda000bf06270 */
[----:B0-----:R-:W-:Y:S05]  /*26f0*/  @P0 EXIT ;  /* 0x000000000000094d */ /* 0x001fea0003800000 */
[----:B------:R-:W-:Y:S02]  /*2700*/  IMAD.MOV.U32 R10, RZ, RZ, R6 ;  /* 0x000000ffff0a7224 */ /* 0x000fe400078e0006 */
[----:B------:R-:W-:Y:S02]  /*2710*/  IMAD.MOV.U32 R8, RZ, RZ, R7 ;  /* 0x000000ffff087224 */ /* 0x000fe400078e0007 */
[----:B------:R-:W-:Y:S02]  /*2720*/  IMAD.MOV.U32 R0, RZ, RZ, R4 ;  /* 0x000000ffff007224 */ /* 0x000fe400078e0004 */
[----:B------:R-:W-:Y:S02]  /*2730*/  IMAD.MOV.U32 R9, RZ, RZ, R5 ;  /* 0x000000ffff097224 */ /* 0x000fe400078e0005 */
[----:B------:R-:W-:-:S07]  /*2740*/  IMAD.MOV.U32 R16, RZ, RZ, R11 ;  /* 0x000000ffff107224 */ /* 0x000fce00078e000b */
.L_x_24:
[----:B-123--:R-:W-:Y:S01]  /*2750*/  SHF.R.U32.HI R4, RZ, 0x2, R3 ;  /* 0x00000002ff047819 */ /* 0x00efe20000011603 */
[----:B------:R-:W-:Y:S01]  /*2760*/  VIADD R2, R2, 0x587c5 ;  /* 0x000587c502027836 */ /* 0x000fe20000000000 */
[----:B------:R-:W-:Y:S01]  /*2770*/  ISETP.NE.AND P0, PT, R11, RZ, PT ;  /* 0x000000ff0b00720c */ /* 0x000fe20003f05270 */
[----:B------:R-:W-:Y:S01]  /*2780*/  IMAD.MOV.U32 R13, RZ, RZ, -0x75bd8fc ;  /* 0xf8a42704ff0d7424 */ /* 0x000fe200078e00ff */
[----:B------:R-:W-:Y:S01]  /*2790*/  LOP3.LUT R4, R4, R3, RZ, 0x3c, !PT ;  /* 0x0000000304047212 */ /* 0x000fe200078e3cff */
[----:B------:R-:W-:Y:S01]  /*27a0*/  IMAD.SHL.U32 R3, R9, 0x10, RZ ;  /* 0x0000001009037824 */ /* 0x000fe200078e00ff */
[----:B------:R-:W-:Y:S01]  /*27b0*/  BSSY.RECONVERGENT B0, `(.L_x_11) ;  /* 0x0000263000007945 */ /* 0x000fe20003800200 */
[----:B------:R-:W-:Y:S02]  /*27c0*/  IMAD.MOV.U32 R6, RZ, RZ, -0x23270784 ;  /* 0xdcd8f87cff067424 */ /* 0x000fe400078e00ff */
[----:B------:R-:W-:-:S05]  /*27d0*/  IMAD.SHL.U32 R5, R4, 0x2, RZ ;  /* 0x0000000204057824 */ /* 0x000fca00078e00ff */
[----:B------:R-:W-:-:S04]  /*27e0*/  LOP3.LUT R4, R4, R5, R3, 0x96, !PT ;  /* 0x0000000504047212 */ /* 0x000fc800078e9603 */
[----:B------:R-:W-:-:S05]  /*27f0*/  LOP3.LUT R15, R4, R9, RZ, 0x3c, !PT ;  /* 0x00000009040f7212 */ /* 0x000fca00078e3cff */
[----:B------:R-:W-:-:S05]  /*2800*/  IMAD.IADD R3, R15, 0x1, R2 ;  /* 0x000000010f037824 */ /* 0x000fca00078e0202 */
[----:B------:R-:W-:-:S05]  /*2810*/  LOP3.LUT R3, R3, 0xaad26b49, RZ, 0x3c, !PT ;  /* 0xaad26b4903037812 */ /* 0x000fca00078e3cff */
[----:B------:R-:W-:-:S04]  /*2820*/  IMAD R3, R3, 0x4182bed5, RZ ;  /* 0x4182bed503037824 */ /* 0x000fc800078e02ff */
[C---:B------:R-:W-:Y:S01]  /*2830*/  VIADD R4, R3.reuse, 0xd9f6dc18 ;  /* 0xd9f6dc1803047836 */ /* 0x040fe20000000000 */
[C---:B------:R-:W-:Y:S01]  /*2840*/  LOP3.LUT R12, R3.reuse, 0x159a55e5, RZ, 0x3c, !PT ;  /* 0x159a55e5030c7812 */ /* 0x040fe200078e3cff */
[C---:B------:R-:W-:Y:S02]  /*2850*/  VIADD R5, R3.reuse, 0x75bcd15 ;  /* 0x075bcd1503057836 */ /* 0x040fe40000000000 */
[----:B------:R-:W-:Y:S02]  /*2860*/  VIADD R7, R3, 0x583f19 ;  /* 0x00583f1903077836 */ /* 0x000fe40000000000 */
[----:B------:R0:W-:Y:S01]  /*2870*/  STL.64 [R1+0x8], R12 ;  /* 0x0000080c01007387 */ /* 0x0001e20000100a00 */
[----:B------:R-:W-:Y:S02]  /*2880*/  IMAD.MOV.U32 R3, RZ, RZ, R10 ;  /* 0x000000ffff037224 */ /* 0x000fe400078e000a */
[----:B------:R-:W-:Y:S01]  /*2890*/  IMAD.MOV.U32 R10, RZ, RZ, R8 ;  /* 0x000000ffff0a7224 */ /* 0x000fe200078e0008 */
[----:B------:R0:W-:Y:S01]  /*28a0*/  STL.64 [R1], R4 ;  /* 0x0000000401007387 */ /* 0x0001e20000100a00 */
[----:B------:R-:W-:-:S02]  /*28b0*/  IMAD.MOV.U32 R8, RZ, RZ, R0 ;  /* 0x000000ffff087224 */ /* 0x000fc400078e0000 */
[----:B------:R-:W-:Y:S01]  /*28c0*/  IMAD.MOV.U32 R0, RZ, RZ, R9 ;  /* 0x000000ffff007224 */ /* 0x000fe200078e0009 */
[----:B------:R0:W-:Y:S01]  /*28d0*/  STL.64 [R1+0x10], R6 ;  /* 0x0000100601007387 */ /* 0x0001e20000100a00 */
[----:B------:R-:W-:Y:S01]  /*28e0*/  IMAD.MOV.U32 R9, RZ, RZ, R15 ;  /* 0x000000ffff097224 */ /* 0x000fe200078e000f */
[----:B------:R-:W-:Y:S06]  /*28f0*/  @!P0 BRA `(.L_x_12) ;  /* 0x0000002400388947 */ /* 0x000fec0003800000 */
[----:B0-----:R-:W-:Y:S02]  /*2900*/  IMAD.MOV.U32 R4, RZ, RZ, RZ ;  /* 0x000000ffff047224 */ /* 0x001fe400078e00ff */
[----:B------:R-:W-:Y:S02]  /*2910*/  IMAD.MOV.U32 R17, RZ, RZ, R11 ;  /* 0x000000ffff117224 */ /* 0x000fe400078e000b */
[----:B------:R-:W-:-:S07]  /*2920*/  IMAD.MOV.U32 R20, RZ, RZ, RZ ;  /* 0x000000ffff147224 */ /* 0x000fce00078e00ff */
.L_x_21:
[----:B0-----:R-:W-:Y:S01]  /*2930*/  LOP3.LUT R6, R17, 0x3, RZ, 0xc0, !PT ;  /* 0x0000000311067812 */ /* 0x001fe200078ec0ff */
[----:B------:R-:W-:Y:S03]  /*2940*/  BSSY.RECONVERGENT B1, `(.L_x_13) ;  /* 0x0000243000017945 */ /* 0x000fe60003800200 */
[----:B------:R-:W-:-:S04]  /*2950*/  ISETP.NE.U32.AND P0, PT, R6, RZ, PT ;  /* 0x000000ff0600720c */ /* 0x000fc80003f05070 */
[----:B------:R-:W-:-:S13]  /*2960*/  ISETP.NE.AND.EX P0, PT, RZ, RZ, PT, P0 ;  /* 0x000000ffff00720c */ /* 0x000fda0003f05300 */
[----:B------:R-:W-:Y:S05]  /*2970*/  @!P0 BRA `(.L_x_14) ;  /* 0x0000002000fc8947 */ /* 0x000fea0003800000 */
[----:B------:R-:W0:Y:S01]  /*2980*/  LDC.64 R14, c[0x4][RZ] ;  /* 0x01000000ff0e7b82 */ /* 0x000e220000000a00 */
[----:B------:R-:W-:Y:S01]  /*2990*/  IMAD.MOV.U32 R24, RZ, RZ, RZ ;  /* 0x000000ffff187224 */ /* 0x000fe200078e00ff */
[----:B------:R-:W-:Y:S01]  /*29a0*/  CS2R R12, SRZ ;  /* 0x00000000000c7805 */ /* 0x000fe2000001ff00 */
[----:B------:R-:W-:Y:S01]  /*29b0*/  IMAD.MOV.U32 R5, RZ, RZ, RZ ;  /* 0x000000ffff057224 */ /* 0x000fe200078e00ff */
[----:B------:R-:W-:Y:S01]  /*29c0*/  CS2R R6, SRZ ;  /* 0x0000000000067805 */ /* 0x000fe2000001ff00 */
[----:B0-----:R-:W-:-:S07]  /*29d0*/  IMAD.WIDE.U32 R14, R4, 0xc80, R14 ;  /* 0x00000c80040e7825 */ /* 0x001fce00078e000e */
.L_x_16:
[----:B------:R-:W-:-:S06]  /*29e0*/  LEA R21, R24, UR7, 0x2 ;  /* 0x0000000718157c11 */ /* 0x000fcc000f8e10ff */
[----:B------:R-:W5:Y:S01]  /*29f0*/  LDL R21, [R21+0x4] ;  /* 0x0000040015157983 */ /* 0x000f620000100800 */
[----:B------:R-:W-:-:S05]  /*2a00*/  UMOV UR4, URZ ;  /* 0x000000ff00047c82 */ /* 0x000fca0008000000 */
.L_x_15:
[----:B-----5:R-:W-:Y:S01]  /*2a10*/  SHF.R.U32.HI R25, RZ, UR4, R21 ;  /* 0x00000004ff197c19 */ /* 0x020fe20008011615 */
[----:B------:R-:W-:-:S03]  /*2a20*/  IMAD.SHL.U32 R18, R24, 0x20, RZ ;  /* 0x0000002018127824 */ /* 0x000fc600078e00ff */
[----:B------:R-:W-:Y:S01]  /*2a30*/  LOP3.LUT R19, R25, 0x1, RZ, 0xc0, !PT ;  /* 0x0000000119137812 */ /* 0x000fe200078ec0ff */
[----:B------:R-:W-:-:S03]  /*2a40*/  VIADD R18, R18, UR4 ;  /* 0x0000000412127c36 */ /* 0x000fc60008000000 */
[----:B------:R-:W-:Y:S01]  /*2a50*/  ISETP.NE.U32.AND P0, PT, R19, 0x1, PT ;  /* 0x000000011300780c */ /* 0x000fe20003f05070 */
[----:B------:R-:W-:-:S03]  /*2a60*/  IMAD R19, R18, 0x5, RZ ;  /* 0x0000000512137824 */ /* 0x000fc600078e02ff */
[----:B------:R-:W-:Y:S01]  /*2a70*/  R2P PR, R25, 0x7e ;  /* 0x0000007e19007804 */ /* 0x000fe20000000000 */
[----:B------:R-:W-:-:S08]  /*2a80*/  IMAD.WIDE.U32 R18, R19, 0x4, R14 ;  /* 0x0000000413127825 */ /* 0x000fd000078e000e */
[----:B------:R-:W2:Y:S04]  /*2a90*/  @!P0 LDG.E R26, desc[UR8][R18.64+0x10] ;  /* 0x00001008121a8981 */ /* 0x000ea8000c1e1900 */
[----:B------:R-:W3:Y:S04]  /*2aa0*/  @P1 LDG.E R28, desc[UR8][R18.64+0x24] ;  /* 0x00002408121c1981 */ /* 0x000ee8000c1e1900 */
[----:B------:R-:W4:Y:S04]  /*2ab0*/  @!P0 LDG.E R22, desc[UR8][R18.64] ;  /* 0x0000000812168981 */ /* 0x000f28000c1e1900 */
[----:B------:R-:W4:Y:S04]  /*2ac0*/  @!P0 LDG.E R23, desc[UR8][R18.64+0x4] ;  /* 0x0000040812178981 */ /* 0x000f28000c1e1900 */
[----:B------:R-:W4:Y:S01]  /*2ad0*/  @P1 LDG.E R27, desc[UR8][R18.64+0x20] ;  /* 0x00002008121b1981 */ /* 0x000f22000c1e1900 */
[----:B--2---:R-:W-:-:S03]  /*2ae0*/  @!P0 LOP3.LUT R7, R7, R26, RZ, 0x3c, !PT ;  /* 0x0000001a07078212 */ /* 0x004fc600078e3cff */
[----:B------:R-:W2:Y:S01]  /*2af0*/  @P2 LDG.E R26, desc[UR8][R18.64+0x38] ;  /* 0x00003808121a2981 */ /* 0x000ea2000c1e1900 */
[----:B---3--:R-:W-:-:S03]  /*2b00*/  @P1 LOP3.LUT R7, R7, R28, RZ, 0x3c, !PT ;  /* 0x0000001c07071212 */ /* 0x008fc600078e3cff */
[----:B------:R-:W3:Y:S01]  /*2b10*/  @P3 LDG.E R28, desc[UR8][R18.64+0x4c] ;  /* 0x00004c08121c3981 */ /* 0x000ee2000c1e1900 */
[----:B----4-:R-:W-:-:S03]  /*2b20*/  @!P0 LOP3.LUT R5, R5, R22, RZ, 0x3c, !PT ;  /* 0x0000001605058212 */ /* 0x010fc600078e3cff */
[----:B------:R-:W4:Y:S01]  /*2b30*/  @!P0 LDG.E R22, desc[UR8][R18.64+0x8] ;  /* 0x0000080812168981 */ /* 0x000f22000c1e1900 */
[----:B------:R-:W-:-:S03]  /*2b40*/  @!P0 LOP3.LUT R12, R12, R23, RZ, 0x3c, !PT ;  /* 0x000000170c0c8212 */ /* 0x000fc600078e3cff */
[----:B------:R-:W4:Y:S01]  /*2b50*/  @P4 LDG.E R23, desc[UR8][R18.64+0x60] ;  /* 0x0000600812174981 */ /* 0x000f22000c1e1900 */
[----:B--2---:R-:W-:-:S03]  /*2b60*/  @P2 LOP3.LUT R7, R7, R26, RZ, 0x3c, !PT ;  /* 0x0000001a07072212 */ /* 0x004fc600078e3cff */
[----:B------:R-:W2:Y:S01]  /*2b70*/  @P5 LDG.E R26, desc[UR8][R18.64+0x74] ;  /* 0x00007408121a5981 */ /* 0x000ea2000c1e1900 */
[----:B---3--:R-:W-:-:S03]  /*2b80*/  @P3 LOP3.LUT R7, R7, R28, RZ, 0x3c, !PT ;  /* 0x0000001c07073212 */ /* 0x008fc600078e3cff */
[----:B------:R-:W3:Y:S01]  /*2b90*/  @P6 LDG.E R28, desc[UR8][R18.64+0x88] ;  /* 0x00008808121c6981 */ /* 0x000ee2000c1e1900 */
[----:B----4-:R-:W-:-:S03]  /*2ba0*/  @!P0 LOP3.LUT R13, R13, R22, RZ, 0x3c, !PT ;  /* 0x000000160d0d8212 */ /* 0x010fc600078e3cff */
[----:B------:R-:W4:Y:S01]  /*2bb0*/  @P1 LDG.E R22, desc[UR8][R18.64+0x14] ;  /* 0x0000140812161981 */ /* 0x000f22000c1e1900 */
[----:B------:R-:W-:-:S03]  /*2bc0*/  @P4 LOP3.LUT R7, R7, R23, RZ, 0x3c, !PT ;  /* 0x0000001707074212 */ /* 0x000fc600078e3cff */
[----:B------:R-:W3:Y:S01]  /*2bd0*/  @!P0 LDG.E R23, desc[UR8][R18.64+0xc] ;  /* 0x00000c0812178981 */ /* 0x000ee2000c1e1900 */
[----:B--2---:R-:W-:-:S03]  /*2be0*/  @P5 LOP3.LUT R7, R7, R26, RZ, 0x3c, !PT ;  /* 0x0000001a07075212 */ /* 0x004fc600078e3cff */
[----:B------:R-:W2:Y:S01]  /*2bf0*/  @P2 LDG.E R26, desc[UR8][R18.64+0x28] ;  /* 0x00002808121a2981 */ /* 0x000ea2000c1e1900 */
[----:B----4-:R-:W-:-:S03]  /*2c00*/  @P1 LOP3.LUT R5, R5, R22, RZ, 0x3c, !PT ;  /* 0x0000001605051212 */ /* 0x010fc600078e3cff */
[----:B------:R-:W4:Y:S01]  /*2c10*/  @P1 LDG.E R22, desc[UR8][R18.64+0x1c] ;  /* 0x00001c0812161981 */ /* 0x000f22000c1e1900 */
[----:B---3--:R-:W-:-:S03]  /*2c20*/  @!P0 LOP3.LUT R6, R6, R23, RZ, 0x3c, !PT ;  /* 0x0000001706068212 */ /* 0x008fc600078e3cff */
[----:B------:R-:W3:Y:S01]  /*2c30*/  @P1 LDG.E R23, desc[UR8][R18.64+0x18] ;  /* 0x0000180812171981 */ /* 0x000ee2000c1e1900 */
        /* <DEDUP_REMOVED lines=32> */
[----:B------:R-:W-:Y:S02]  /*2e40*/  LOP3.LUT P0, RZ, R25, 0x80, RZ, 0xc0, !PT ;  /* 0x0000008019ff7812 */ /* 0x000fe4000780c0ff */
[----:B------:R-:W-:Y:S02]  /*2e50*/  @P5 LOP3.LUT R6, R6, R27, RZ, 0x3c, !PT ;  /* 0x0000001b06065212 */ /* 0x000fe400078e3cff */
[----:B------:R-:W3:Y:S01]  /*2e60*/  @P6 LDG.E R27, desc[UR8][R18.64+0x84] ;  /* 0x00008408121b6981 */ /* 0x000ee2000c1e1900 */
[----:B--2---:R-:W-:-:S08]  /*2e70*/  @P6 LOP3.LUT R5, R5, R26, RZ, 0x3c, !PT ;  /* 0x0000001a05056212 */ /* 0x004fd000078e3cff */
        /* <DEDUP_REMOVED lines=13> */
[----:B------:R-:W-:Y:S02]  /*2f50*/  @P6 LOP3.LUT R7, R7, R28, RZ, 0x3c, !PT ;  /* 0x0000001c07076212 */ /* 0x000fe400078e3cff */
[----:B------:R-:W-:Y:S02]  /*2f60*/  @P0 LOP3.LUT R6, R6, R27, RZ, 0x3c, !PT ;  /* 0x0000001b06060212 */ /* 0x000fe400078e3cff */
[----:B--2---:R-:W-:Y:S02]  /*2f70*/  @P0 LOP3.LUT R7, R7, R26, RZ, 0x3c, !PT ;  /* 0x0000001a07070212 */ /* 0x004fe400078e3cff */
[----:B----4-:R-:W-:Y:S02]  /*2f80*/  @P0 LOP3.LUT R13, R13, R22, RZ, 0x3c, !PT ;  /* 0x000000160d0d0212 */ /* 0x010fe400078e3cff */
[----:B---3--:R-:W-:Y:S02]  /*2f90*/  @P0 LOP3.LUT R12, R12, R23, RZ, 0x3c, !PT ;  /* 0x000000170c0c0212 */ /* 0x008fe400078e3cff */
[----:B------:R-:W-:-:S13]  /*2fa0*/  R2P PR, R25.B1, 0x7f ;  /* 0x0000007f19007804 */ /* 0x000fda0000001000 */
[----:B------:R-:W2:Y:S04]  /*2fb0*/  @P0 LDG.E R22, desc[UR8][R18.64+0xb0] ;  /* 0x0000b00812160981 */ /* 0x000ea8000c1e1900 */
[----:B------:R-:W3:Y:S04]  /*2fc0*/  @P1 LDG.E R26, desc[UR8][R18.64+0xc4] ;  /* 0x0000c408121a1981 */ /* 0x000ee8000c1e1900 */
        /* <DEDUP_REMOVED lines=18> */
[----:B--2---:R-:W-:Y:S02]  /*30f0*/  @P0 LOP3.LUT R13, R13, R22, RZ, 0x3c, !PT ;  /* 0x000000160d0d0212 */ /* 0x004fe400078e3cff */
[----:B------:R-:W-:Y:S01]  /*3100*/  LOP3.LUT P0, RZ, R25, 0x8000, RZ, 0xc0, !PT ;  /* 0x0000800019ff7812 */ /* 0x000fe2000780c0ff */
[----:B------:R-:W2:Y:S01]  /*3110*/  @P1 LDG.E R22, desc[UR8][R18.64+0xb4] ;  /* 0x0000b40812161981 */ /* 0x000ea2000c1e1900 */
[----:B---3--:R-:W-:-:S03]  /*3120*/  @P5 LOP3.LUT R7, R7, R26, RZ, 0x3c, !PT ;  /* 0x0000001a07075212 */ /* 0x008fc600078e3cff */
[----:B------:R-:W3:Y:S04]  /*3130*/  @P1 LDG.E R26, desc[UR8][R18.64+0xbc] ;  /* 0x0000bc08121a1981 */ /* 0x000ee8000c1e1900 */
[----:B------:R-:W3:Y:S01]  /*3140*/  @P1 LDG.E R25, desc[UR8][R18.64+0xc0] ;  /* 0x0000c00812191981 */ /* 0x000ee2000c1e1900 */
[----:B----4-:R-:W-:-:S03]  /*3150*/  @P1 LOP3.LUT R12, R12, R23, RZ, 0x3c, !PT ;  /* 0x000000170c0c1212 */ /* 0x010fc600078e3cff */
[----:B------:R-:W4:Y:S01]  /*3160*/  @P2 LDG.E R23, desc[UR8][R18.64+0xcc] ;  /* 0x0000cc0812172981 */ /* 0x000f22000c1e1900 */
[----:B--2---:R-:W-:-:S03]  /*3170*/  @P1 LOP3.LUT R5, R5, R22, RZ, 0x3c, !PT ;  /* 0x0000001605051212 */ /* 0x004fc600078e3cff */
[----:B------:R-:W2:Y:S01]  /*3180*/  @P2 LDG.E R22, desc[UR8][R18.64+0xc8] ;  /* 0x0000c80812162981 */ /* 0x000ea2000c1e1900 */
[----:B---3--:R-:W-:-:S03]  /*3190*/  @P1 LOP3.LUT R13, R13, R26, RZ, 0x3c, !PT ;  /* 0x0000001a0d0d1212 */ /* 0x008fc600078e3cff */
[----:B------:R-:W3:Y:S01]  /*31a0*/  @P2 LDG.E R26, desc[UR8][R18.64+0xd0] ;  /* 0x0000d008121a2981 */ /* 0x000ee2000c1e1900 */
[----:B------:R-:W-:-:S03]  /*31b0*/  @P1 LOP3.LUT R6, R6, R25, RZ, 0x3c, !PT ;  /* 0x0000001906061212 */ /* 0x000fc600078e3cff */
        /* <DEDUP_REMOVED lines=33> */
[----:B------:R-:W-:Y:S02]  /*33d0*/  @P6 LOP3.LUT R7, R7, R28, RZ, 0x3c, !PT ;  /* 0x0000001c07076212 */ /* 0x000fe400078e3cff */
[----:B----4-:R-:W-:Y:S01]  /*33e0*/  @P6 LOP3.LUT R12, R12, R23, RZ, 0x3c, !PT ;  /* 0x000000170c0c6212 */ /* 0x010fe200078e3cff */
[----:B------:R-:W4:Y:S04]  /*33f0*/  @P0 LDG.E R28, desc[UR8][R18.64+0x13c] ;  /* 0x00013c08121c0981 */ /* 0x000f28000c1e1900 */
[----:B------:R-:W4:Y:S01]  /*3400*/  @P0 LDG.E R23, desc[UR8][R18.64+0x130] ;  /* 0x0001300812170981 */ /* 0x000f22000c1e1900 */
[----:B--2---:R-:W-:-:S03]  /*3410*/  @P6 LOP3.LUT R5, R5, R22, RZ, 0x3c, !PT ;  /* 0x0000001605056212 */ /* 0x004fc600078e3cff */
[----:B------:R-:W2:Y:S01]  /*3420*/  @P0 LDG.E R22, desc[UR8][R18.64+0x12c] ;  /* 0x00012c0812160981 */ /* 0x000ea2000c1e1900 */
[----:B---3--:R-:W-:-:S03]  /*3430*/  @P6 LOP3.LUT R13, R13, R26, RZ, 0x3c, !PT ;  /* 0x0000001a0d0d6212 */ /* 0x008fc600078e3cff */
[----:B------:R-:W3:Y:S01]  /*3440*/  @P0 LDG.E R26, desc[UR8][R18.64+0x134] ;  /* 0x00013408121a0981 */ /* 0x000ee2000c1e1900 */
[----:B------:R-:W-:-:S03]  /*3450*/  @P6 LOP3.LUT R6, R6, R25, RZ, 0x3c, !PT ;  /* 0x0000001906066212 */ /* 0x000fc600078e3cff */
[----:B------:R-:W3:Y:S01]  /*3460*/  @P0 LDG.E R25, desc[UR8][R18.64+0x138] ;  /* 0x0001380812190981 */ /* 0x000ee2000c1e1900 */
[----:B------:R-:W-:-:S04]  /*3470*/  UIADD3 UR4, UPT, UPT, UR4, 0x10, URZ ;  /* 0x0000001004047890 */ /* 0x000fc8000fffe0ff */
[----:B------:R-:W-:Y:S01]  /*3480*/  UISETP.NE.AND UP0, UPT, UR4, 0x20, UPT ;  /* 0x000000200400788c */ /* 0x000fe2000bf05270 */
[----:B----4-:R-:W-:Y:S02]  /*3490*/  @P0 LOP3.LUT R12, R12, R23, RZ, 0x3c, !PT ;  /* 0x000000170c0c0212 */ /* 0x010fe400078e3cff */
[----:B------:R-:W-:Y:S02]  /*34a0*/  @P0 LOP3.LUT R7, R7, R28, RZ, 0x3c, !PT ;  /* 0x0000001c07070212 */ /* 0x000fe400078e3cff */
[----:B--2---:R-:W-:Y:S02]  /*34b0*/  @P0 LOP3.LUT R5, R5, R22, RZ, 0x3c, !PT ;  /* 0x0000001605050212 */ /* 0x004fe400078e3cff */
[----:B---3--:R-:W-:Y:S02]  /*34c0*/  @P0 LOP3.LUT R13, R13, R26, RZ, 0x3c, !PT ;  /* 0x0000001a0d0d0212 */ /* 0x008fe400078e3cff */
[----:B------:R-:W-:Y:S01]  /*34d0*/  @P0 LOP3.LUT R6, R6, R25, RZ, 0x3c, !PT ;  /* 0x0000001906060212 */ /* 0x000fe200078e3cff */
[----:B------:R-:W-:Y:S06]  /*34e0*/  BRA.U UP0, `(.L_x_15) ;  /* 0xfffffff500487547 */ /* 0x000fec000b83ffff */
[----:B------:R-:W-:-:S05]  /*34f0*/  VIADD R24, R24, 0x1 ;  /* 0x0000000118187836 */ /* 0x000fca0000000000 */
[----:B------:R-:W-:-:S13]  /*3500*/  ISETP.NE.AND P0, PT, R24, 0x5, PT ;  /* 0x000000051800780c */ /* 0x000fda0003f05270 */
[----:B------:R-:W-:Y:S05]  /*3510*/  @P0 BRA `(.L_x_16) ;  /* 0xfffffff400300947 */ /* 0x000fea000383ffff */
[----:B------:R-:W-:Y:S01]  /*3520*/  LOP3.LUT R18, R17, 0x3, RZ, 0xc0, !PT ;  /* 0x0000000311127812 */ /* 0x000fe200078ec0ff */
[----:B------:R0:W-:Y:S03]  /*3530*/  STL.64 [R1+0x8], R12 ;  /* 0x0000080c01007387 */ /* 0x0001e60000100a00 */
[----:B------:R-:W-:Y:S01]  /*3540*/  ISETP.NE.U32.AND P0, PT, R18, 0x1, PT ;  /* 0x000000011200780c */ /* 0x000fe20003f05070 */
[----:B------:R0:W-:Y:S03]  /*3550*/  STL [R1+0x4], R5 ;  /* 0x0000040501007387 */ /* 0x0001e60000100800 */
[----:B------:R-:W-:Y:S01]  /*3560*/  ISETP.NE.AND.EX P0, PT, RZ, RZ, PT, P0 ;  /* 0x000000ffff00720c */ /* 0x000fe20003f05300 */
[----:B------:R0:W-:-:S12]  /*3570*/  STL.64 [R1+0x10], R6 ;  /* 0x0000100601007387 */ /* 0x0001d80000100a00 */
[----:B0-----:R-:W-:Y:S05]  /*3580*/  @!P0 BRA `(.L_x_14) ;  /* 0x0000001400f88947 */ /* 0x001fea0003800000 */
[----:B------:R-:W-:Y:S01]  /*3590*/  UMOV UR4, URZ ;  /* 0x000000ff00047c82 */ /* 0x000fe20008000000 */
[----:B------:R-:W-:Y:S01]  /*35a0*/  IMAD.MOV.U32 R24, RZ, RZ, RZ ;  /* 0x000000ffff187224 */ /* 0x000fe200078e00ff */
[----:B------:R-:W-:Y:S01]  /*35b0*/  CS2R R12, SRZ ;  /* 0x00000000000c7805 */ /* 0x000fe2000001ff00 */
[----:B------:R-:W-:Y:S02]  /*35c0*/  IMAD.MOV.U32 R5, RZ, RZ, RZ ;  /* 0x000000ffff057224 */ /* 0x000fe400078e00ff */
[----:B------:R-:W-:Y:S02]  /*35d0*/  IMAD.MOV.U32 R6, RZ, RZ, RZ ;  /* 0x000000ffff067224 */ /* 0x000fe400078e00ff */
[----:B------:R-:W-:-:S07]  /*35e0*/  IMAD.U32 R7, RZ, RZ, UR4 ;  /* 0x00000004ff077e24 */ /* 0x000fce000f8e00ff */
.L_x_18:
[----:B------:R-:W-:-:S06]  /*35f0*/  LEA R21, R24, UR7, 0x2 ;  /* 0x0000000718157c11 */ /* 0x000fcc000f8e10ff */
[----:B------:R-:W5:Y:S01]  /*3600*/  LDL R21, [R21+0x4] ;  /* 0x0000040015157983 */ /* 0x000f620000100800 */
[----:B------:R-:W-:-:S05]  /*3610*/  UMOV UR4, URZ ;  /* 0x000000ff00047c82 */ /* 0x000fca0008000000 */
.L_x_17:
        /* <DEDUP_REMOVED lines=183> */
[----:B0-----:R-:W-:Y:S05]  /*4190*/  @P0 BRA `(.L_x_14) ;  /* 0x0000000800f40947 */ /* 0x001fea0003800000 */
[----:B------:R-:W-:Y:S01]  /*41a0*/  UMOV UR4, URZ ;  /* 0x000000ff00047c82 */ /* 0x000fe20008000000 */
[----:B------:R-:W-:Y:S01]  /*41b0*/  CS2R R12, SRZ ;  /* 0x00000000000c7805 */ /* 0x000fe2000001ff00 */
[----:B------:R-:W-:Y:S02]  /*41c0*/  IMAD.MOV.U32 R5, RZ, RZ, RZ ;  /* 0x000000ffff057224 */ /* 0x000fe400078e00ff */
[----:B------:R-:W-:Y:S02]  /*41d0*/  IMAD.MOV.U32 R6, RZ, RZ, RZ ;  /* 0x000000ffff067224 */ /* 0x000fe400078e00ff */
[----:B------:R-:W-:-:S07]  /*41e0*/  IMAD.U32 R7, RZ, RZ, UR4 ;  /* 0x00000004ff077e24 */ /* 0x000fce000f8e00ff */
.L_x_20:
[----:B------:R-:W-:-:S09]  /*41f0*/  ULEA UR5, UR4, UR7, 0x2 ;  /* 0x0000000704057291 */ /* 0x000fd2000f8e10ff */
[----:B------:R-:W5:Y:S01]  /*4200*/  LDL R23, [UR5+0x4] ;  /* 0x00000405ff177983 */ /* 0x000f620008100800 */
[----:B------:R-:W-:-:S05]  /*4210*/  UMOV UR5, URZ ;  /* 0x000000ff00057c82 */ /* 0x000fca0008000000 */
.L_x_19:
[----:B------:R-:W-:Y:S01]  /*4220*/  USHF.L.U32 UR6, UR4, 0x5, URZ ;  /* 0x0000000504067899 */ /* 0x000fe200080006ff */
[----:B-----5:R-:W-:-:S03]  /*4230*/  SHF.R.U32.HI R25, RZ, UR5, R23 ;  /* 0x00000005ff197c19 */ /* 0x020fc60008011617 */
[----:B------:R-:W-:Y:S01]  /*4240*/  UIADD3 UR6, UPT, UPT, UR6, UR5, URZ ;  /* 0x0000000506067290 */ /* 0x000fe2000fffe0ff */
[----:B------:R-:W-:-:S03]  /*4250*/  LOP3.LUT R18, R25, 0x1, RZ, 0xc0, !PT ;  /* 0x0000000119127812 */ /* 0x000fc600078ec0ff */
[----:B------:R-:W-:Y:S01]  /*4260*/  UIMAD UR6, UR6, 0x5, URZ ;  /* 0x00000005060678a4 */ /* 0x000fe2000f8e02ff */
[----:B------:R-:W-:-:S04]  /*4270*/  ISETP.NE.U32.AND P0, PT, R18, 0x1, PT ;  /* 0x000000011200780c */ /* 0x000fc80003f05070 */
[----:B------:R-:W-:Y:S01]  /*4280*/  R2P PR, R25, 0x7e ;  /* 0x0000007e19007804 */ /* 0x000fe20000000000 */
[----:B------:R-:W-:-:S04]  /*4290*/  IMAD.U32 R19, RZ, RZ, UR6 ;  /* 0x00000006ff137e24 */ /* 0x000fc8000f8e00ff */
[----:B------:R-:W-:-:S05]  /*42a0*/  IMAD.WIDE.U32 R18, R19, 0x4, R14 ;  /* 0x0000000413127825 */ /* 0x000fca00078e000e */
[----:B------:R-:W2:Y:S04]  /*42b0*/  @!P0 LDG.E R22, desc[UR8][R18.64+0x10] ;  /* 0x0000100812168981 */ /* 0x000ea8000c1e1900 */
[----:B------:R-:W3:Y:S04]  /*42c0*/  @P1 LDG.E R24, desc[UR8][R18.64+0x24] ;  /* 0x0000240812181981 */ /* 0x000ee8000c1e1900 */
[----:B------:R-:W4:Y:S04]  /*42d0*/  @P2 LDG.E R26, desc[UR8][R18.64+0x38] ;  /* 0x00003808121a2981 */ /* 0x000f28000c1e1900 */
[----:B------:R-:W4:Y:S04]  /*42e0*/  @P3 LDG.E R28, desc[UR8][R18.64+0x4c] ;  /* 0x00004c08121c3981 */ /* 0x000f28000c1e1900 */
[----:B------:R-:W4:Y:S04]  /*42f0*/  @!P0 LDG.E R21, desc[UR8][R18.64+0x4] ;  /* 0x0000040812158981 */ /* 0x000f28000c1e1900 */
[----:B------:R-:W4:Y:S01]  /*4300*/  @P1 LDG.E R27, desc[UR8][R18.64+0x20] ;  /* 0x00002008121b1981 */ /* 0x000f22000c1e1900 */
[----:B--2---:R-:W-:-:S03]  /*4310*/  @!P0 LOP3.LUT R7, R7, R22, RZ, 0x3c, !PT ;  /* 0x0000001607078212 */ /* 0x004fc600078e3cff */
[----:B------:R-:W2:Y:S01]  /*4320*/  @!P0 LDG.E R22, desc[UR8][R18.64] ;  /* 0x0000000812168981 */ /* 0x000ea2000c1e1900 */
[----:B---3--:R-:W-:-:S03]  /*4330*/  @P1 LOP3.LUT R7, R7, R24, RZ, 0x3c, !PT ;  /* 0x0000001807071212 */ /* 0x008fc600078e3cff */
[----:B------:R-:W3:Y:S01]  /*4340*/  @P4 LDG.E R24, desc[UR8][R18.64+0x60] ;  /* 0x0000600812184981 */ /* 0x000ee2000c1e1900 */
[----:B----4-:R-:W-:-:S03]  /*4350*/  @P2 LOP3.LUT R7, R7, R26, RZ, 0x3c, !PT ;  /* 0x0000001a07072212 */ /* 0x010fc600078e3cff */
[----:B------:R-:W4:Y:S01]  /*4360*/  @P5 LDG.E R26, desc[UR8][R18.64+0x74] ;  /* 0x00007408121a5981 */ /* 0x000f22000c1e1900 */
[----:B------:R-:W-:Y:S02]  /*4370*/  @P3 LOP3.LUT R7, R7, R28, RZ, 0x3c, !PT ;  /* 0x0000001c07073212 */ /* 0x000fe400078e3cff */
[----:B------:R-:W-:Y:S02]  /*4380*/  @!P0 LOP3.LUT R12, R12, R21, RZ, 0x3c, !PT ;  /* 0x000000150c0c8212 */ /* 0x000fe400078e3cff */
[----:B------:R-:W4:Y:S01]  /*4390*/  @!P0 LDG.E R21, desc[UR8][R18.64+0xc] ;  /* 0x00000c0812158981 */ /* 0x000f22000c1e1900 */
[----:B--2---:R-:W-:-:S03]  /*43a0*/  @!P0 LOP3.LUT R5, R5, R22, RZ, 0x3c, !PT ;  /* 0x0000001605058212 */ /* 0x004fc600078e3cff */
[----:B------:R-:W2:Y:S01]  /*43b0*/  @!P0 LDG.E R22, desc[UR8][R18.64+0x8] ;  /* 0x0000080812168981 */ /* 0x000ea2000c1e1900 */
[----:B---3--:R-:W-:-:S03]  /*43c0*/  @P4 LOP3.LUT R7, R7, R24, RZ, 0x3c, !PT ;  /* 0x0000001807074212 */ /* 0x008fc600078e3cff */
[----:B------:R-:W3:Y:S01]  /*43d0*/  @P1 LDG.E R24, desc[UR8][R18.64+0x14] ;  /* 0x0000140812181981 */ /* 0x000ee2000c1e1900 */
[----:B----4-:R-:W-:-:S03]  /*43e0*/  @!P0 LOP3.LUT R6, R6, R21, RZ, 0x3c, !PT ;  /* 0x0000001506068212 */ /* 0x010fc600078e3cff */
[----:B------:R-:W4:Y:S01]  /*43f0*/  @P1 LDG.E R21, desc[UR8][R18.64+0x18] ;  /* 0x0000180812151981 */ /* 0x000f22000c1e1900 */
[----:B--2---:R-:W-:-:S03]  /*4400*/  @!P0 LOP3.LUT R13, R13, R22, RZ, 0x3c, !PT ;  /* 0x000000160d0d8212 */ /* 0x004fc600078e3cff */
        /* <DEDUP_REMOVED lines=35> */
[----:B------:R-:W-:Y:S02]  /*4640*/  LOP3.LUT P0, RZ, R25, 0x80, RZ, 0xc0, !PT ;  /* 0x0000008019ff7812 */ /* 0x000fe4000780c0ff */
[----:B------:R-:W-:Y:S02]  /*4650*/  @P5 LOP3.LUT R6, R6, R27, RZ, 0x3c, !PT ;  /* 0x0000001b06065212 */ /* 0x000fe400078e3cff */
        /* <DEDUP_REMOVED lines=17> */
[----:B------:R-:W-:Y:S02]  /*4770*/  @P6 LOP3.LUT R7, R7, R26, RZ, 0x3c, !PT ;  /* 0x0000001a07076212 */ /* 0x000fe400078e3cff */
[----:B------:R-:W-:Y:S02]  /*4780*/  @P0 LOP3.LUT R6, R6, R27, RZ, 0x3c, !PT ;  /* 0x0000001b06060212 */ /* 0x000fe400078e3cff */
[----:B----4-:R-:W-:Y:S02]  /*4790*/  @P0 LOP3.LUT R12, R12, R21, RZ, 0x3c, !PT ;  /* 0x000000150c0c0212 */ /* 0x010fe400078e3cff */
[----:B--2---:R-:W-:Y:S02]  /*47a0*/  @P0 LOP3.LUT R13, R13, R22, RZ, 0x3c, !PT ;  /* 0x000000160d0d0212 */ /* 0x004fe400078e3cff */
[----:B---3--:R-:W-:Y:S02]  /*47b0*/  @P0 LOP3.LUT R7, R7, R24, RZ, 0x3c, !PT ;  /* 0x0000001807070212 */ /* 0x008fe400078e3cff */
[----:B------:R-:W-:-:S13]  /*47c0*/  R2P PR, R25.B1, 0x7f ;  /* 0x0000007f19007804 */ /* 0x000fda0000001000 */
[----:B------:R-:W2:Y:S04]  /*47d0*/  @P0 LDG.E R22, desc[UR8][R18.64+0xb0] ;  /* 0x0000b00812160981 */ /* 0x000ea8000c1e1900 */
[----:B------:R-:W3:Y:S04]  /*47e0*/  @P1 LDG.E R24, desc[UR8][R18.64+0xc4] ;  /* 0x0000c40812181981 */ /* 0x000ee8000c1e1900 */
        /* <DEDUP_REMOVED lines=11> */
[----:B--2---:R-:W-:Y:S02]  /*48a0*/  @P0 LOP3.LUT R5, R5, R22, RZ, 0x3c, !PT ;  /* 0x0000001605050212 */ /* 0x004fe400078e3cff */
[----:B------:R-:W2:Y:S01]  /*48b0*/  @P0 LDG.E R22, desc[UR8][R18.64+0xa8] ;  /* 0x0000a80812160981 */ /* 0x000ea2000c1e1900 */
[----:B---3--:R-:W-:-:S03]  /*48c0*/  @P4 LOP3.LUT R7, R7, R24, RZ, 0x3c, !PT ;  /* 0x0000001807074212 */ /* 0x008fc600078e3cff */
[----:B------:R-:W3:Y:S01]  /*48d0*/  @P5 LDG.E R24, desc[UR8][R18.64+0x114] ;  /* 0x0001140812185981 */ /* 0x000ee2000c1e1900 */
        /* <DEDUP_REMOVED lines=9> */
[----:B------:R-:W-:Y:S01]  /*4970*/  LOP3.LUT P0, RZ, R25, 0x8000, RZ, 0xc0, !PT ;  /* 0x0000800019ff7812 */ /* 0x000fe2000780c0ff */
        /* <DEDUP_REMOVED lines=14> */
[----:B------:R-:W-:Y:S02]  /*4a60*/  @P6 LOP3.LUT R7, R7, R26, RZ, 0x3c, !PT ;  /* 0x0000001a07076212 */ /* 0x000fe400078e3cff */
[----:B------:R-:W-:Y:S01]  /*4a70*/  @P2 LOP3.LUT R6, R6, R27, RZ, 0x3c, !PT ;  /* 0x0000001b06062212 */ /* 0x000fe200078e3cff */
[----:B------:R-:W3:Y:S01]  /*4a80*/  @P4 LDG.E R26, desc[UR8][R18.64+0xf0] ;  /* 0x0000f008121a4981 */ /* 0x000ee2000c1e1900 */
[----:B----4-:R-:W-:-:S03]  /*4a90*/  @P3 LOP3.LUT R12, R12, R21, RZ, 0x3c, !PT ;  /* 0x000000150c0c3212 */ /* 0x010fc600078e3cff */
[----:B------:R-:W4:Y:S01]  /*4aa0*/  @P4 LDG.E R21, desc[UR8][R18.64+0xf4] ;  /* 0x0000f40812154981 */ /* 0x000f22000c1e1900 */
[----:B------:R-:W-:-:S03]  /*4ab0*/  @P3 LOP3.LUT R6, R6, R25, RZ, 0x3c, !PT ;  /* 0x0000001906063212 */ /* 0x000fc600078e3cff */
        /* <DEDUP_REMOVED lines=24> */
[----:B---3--:R-:W-:Y:S02]  /*4c40*/  @P6 LOP3.LUT R5, R5, R24, RZ, 0x3c, !PT ;  /* 0x0000001805056212 */ /* 0x008fe400078e3cff */
[----:B------:R-:W-:Y:S01]  /*4c50*/  @P6 LOP3.LUT R13, R13, R26, RZ, 0x3c, !PT ;  /* 0x0000001a0d0d6212 */ /* 0x000fe200078e3cff */
[----:B------:R-:W3:Y:S04]  /*4c60*/  @P0 LDG.E R24, desc[UR8][R18.64+0x134] ;  /* 0x0001340812180981 */ /* 0x000ee8000c1e1900 */
[----:B------:R-:W3:Y:S01]  /*4c70*/  @P0 LDG.E R26, desc[UR8][R18.64+0x13c] ;  /* 0x00013c08121a0981 */ /* 0x000ee2000c1e1900 */
[----:B------:R-:W-:-:S04]  /*4c80*/  UIADD3 UR5, UPT, UPT, UR5, 0x10, URZ ;  /* 0x0000001005057890 */ /* 0x000fc8000fffe0ff */
[----:B------:R-:W-:Y:S01]  /*4c90*/  UISETP.NE.AND UP0, UPT, UR5, 0x20, UPT ;  /* 0x000000200500788c */ /* 0x000fe2000bf05270 */
[----:B----4-:R-:W-:Y:S02]  /*4ca0*/  @P6 LOP3.LUT R6, R6, R21, RZ, 0x3c, !PT ;  /* 0x0000001506066212 */ /* 0x010fe400078e3cff */
[----:B------:R-:W-:Y:S02]  /*4cb0*/  @P0 LOP3.LUT R12, R12, R25, RZ, 0x3c, !PT ;  /* 0x000000190c0c0212 */ /* 0x000fe400078e3cff */
[----:B------:R-:W-:Y:S02]  /*4cc0*/  @P0 LOP3.LUT R6, R6, R27, RZ, 0x3c, !PT ;  /* 0x0000001b06060212 */ /* 0x000fe400078e3cff */
[----:B--2---:R-:W-:Y:S02]  /*4cd0*/  @P0 LOP3.LUT R5, R5, R22, RZ, 0x3c, !PT ;  /* 0x0000001605050212 */ /* 0x004fe400078e3cff */
[----:B---3--:R-:W-:Y:S02]  /*4ce0*/  @P0 LOP3.LUT R13, R13, R24, RZ, 0x3c, !PT ;  /* 0x000000180d0d0212 */ /* 0x008fe400078e3cff */
[----:B------:R-:W-:Y:S01]  /*4cf0*/  @P0 LOP3.LUT R7, R7, R26, RZ, 0x3c, !PT ;  /* 0x0000001a07070212 */ /* 0x000fe200078e3cff */
[----:B------:R-:W-:Y:S06]  /*4d00*/  BRA.U UP0, `(.L_x_19) ;  /* 0xfffffff500447547 */ /* 0x000fec000b83ffff */
[----:B------:R-:W-:-:S04]  /*4d10*/  UIADD3 UR4, UPT, UPT, UR4, 0x1, URZ ;  /* 0x0000000104047890 */ /* 0x000fc8000fffe0ff */
[----:B------:R-:W-:-:S09]  /*4d20*/  UISETP.NE.AND UP0, UPT, UR4, 0x5, UPT ;  /* 0x000000050400788c */ /* 0x000fd2000bf05270 */
[----:B------:R-:W-:Y:S05]  /*4d30*/  BRA.U UP0, `(.L_x_20) ;  /* 0xfffffff5002c7547 */ /* 0x000fea000b83ffff */
[----:B------:R0:W-:Y:S04]  /*4d40*/  STL.64 [R1+0x8], R12 ;  /* 0x0000080c01007387 */ /* 0x0001e80000100a00 */
[----:B------:R0:W-:Y:S04]  /*4d50*/  STL [R1+0x4], R5 ;  /* 0x0000040501007387 */ /* 0x0001e80000100800 */
[----:B------:R0:W-:Y:S02]  /*4d60*/  STL.64 [R1+0x10], R6 ;  /* 0x0000100601007387 */ /* 0x0001e40000100a00 */
.L_x_14:
[----:B------:R-:W-:Y:S05]  /*4d70*/  BSYNC.RECONVERGENT B1 ;  /* 0x0000000000017941 */ /* 0x000fea0003800200 */
.L_x_13:
[C---:B------:R-:W-:Y:S01]  /*4d80*/  ISETP.GT.U32.AND P0, PT, R17.reuse, 0x3, PT ;  /* 0x000000031100780c */ /* 0x040fe20003f04070 */
[----:B------:R-:W-:Y:S01]  /*4d90*/  VIADD R4, R4, 0x1 ;  /* 0x0000000104047836 */ /* 0x000fe20000000000 */
[--C-:B------:R-:W-:Y:S02]  /*4da0*/  SHF.R.U64 R17, R17, 0x2, R20.reuse ;  /* 0x0000000211117819 */ /* 0x100fe40000001214 */
[----:B------:R-:W-:Y:S02]  /*4db0*/  ISETP.GT.U32.AND.EX P0, PT, R20, RZ, PT, P0 ;  /* 0x000000ff1400720c */ /* 0x000fe40003f04100 */
[----:B------:R-:W-:-:S11]  /*4dc0*/  SHF.R.U32.HI R20, RZ, 0x2, R20 ;  /* 0x00000002ff147819 */ /* 0x000fd60000011614 */
[----:B------:R-:W-:Y:S05]  /*4dd0*/  @P0 BRA `(.L_x_21) ;  /* 0xffffffd800d40947 */ /* 0x000fea000383ffff */
.L_x_12:
[----:B------:R-:W-:Y:S05]  /*4de0*/  BSYNC.RECONVERGENT B0 ;  /* 0x0000000000007941 */ /* 0x000fea0003800200 */
.L_x_11:
[----:B0-----:R-:W-:Y:S01]  /*4df0*/  SHF.R.U32.HI R4, RZ, 0x2, R5 ;  /* 0x00000002ff047819 */ /* 0x001fe20000011605 */
[----:B------:R-:W-:Y:S01]  /*4e00*/  IMAD.IADD R12, R2, 0x1, R9 ;  /* 0x00000001020c7824 */ /* 0x000fe200078e0209 */
[----:B------:R-:W-:Y:S02]  /*4e10*/  BSSY.RECONVERGENT B0, `(.L_x_22) ;  /* 0x0000012000007945 */ /* 0x000fe40003800200 */
[----:B------:R-:W-:Y:S01]  /*4e20*/  LOP3.LUT R4, R4, R5, RZ, 0x3c, !PT ;  /* 0x0000000504047212 */ /* 0x000fe200078e3cff */
[----:B------:R-:W-:-:S04]  /*4e30*/  IMAD.SHL.U32 R5, R7, 0x10, RZ ;  /* 0x0000001007057824 */ /* 0x000fc800078e00ff */
[----:B------:R-:W-:-:S05]  /*4e40*/  IMAD.SHL.U32 R6, R4, 0x2, RZ ;  /* 0x0000000204067824 */ /* 0x000fca00078e00ff */
[----:B------:R-:W-:Y:S01]  /*4e50*/  LOP3.LUT R6, R4, R6, R5, 0x96, !PT ;  /* 0x0000000604067212 */ /* 0x000fe200078e9605 */
[----:B------:R-:W-:Y:S01]  /*4e60*/  IMAD.MOV.U32 R4, RZ, RZ, 0x2f800000 ;  /* 0x2f800000ff047424 */ /* 0x000fe200078e00ff */
[----:B------:R-:W-:Y:S02]  /*4e70*/  LOP3.LUT R5, R12, 0xaad26b49, RZ, 0x3c, !PT ;  /* 0xaad26b490c057812 */ /* 0x000fe400078e3cff */
[----:B------:R-:W-:Y:S01]  /*4e80*/  LOP3.LUT R6, R6, R7, RZ, 0x3c, !PT ;  /* 0x0000000706067212 */ /* 0x000fe200078e3cff */
[----:B------:R-:W-:-:S04]  /*4e90*/  IMAD.MOV.U32 R7, RZ, RZ, RZ ;  /* 0x000000ffff077224 */ /* 0x000fc800078e00ff */
[----:B------:R-:W-:-:S04]  /*4ea0*/  IMAD R5, R5, 0x4182bed5, R6 ;  /* 0x4182bed505057824 */ /* 0x000fc800078e0206 */
[----:B------:R-:W-:-:S05]  /*4eb0*/  VIADD R5, R5, 0xd9fc63dd ;  /* 0xd9fc63dd05057836 */ /* 0x000fca0000000000 */
[----:B------:R-:W-:-:S05]  /*4ec0*/  I2FP.F32.U32 R5, R5 ;  /* 0x0000000500057245 */ /* 0x000fca0000201000 */
[----:B------:R-:W-:-:S05]  /*4ed0*/  FFMA R4, R5, R4, 1.1641532182693481445e-10 ;  /* 0x2f00000005047423 */ /* 0x000fca0000000004 */
[----:B------:R-:W-:-:S13]  /*4ee0*/  FSETP.GTU.AND P0, PT, R4, 0.5, PT ;  /* 0x3f0000000400780b */ /* 0x000fda0003f0c000 */
[----:B------:R-:W-:Y:S05]  /*4ef0*/  @!P0 BRA `(.L_x_23) ;  /* 0x00000000000c8947 */ /* 0x000fea0003800000 */
[----:B------:R-:W-:Y:S01]  /*4f00*/  FSETP.GTU.AND P0, PT, R4, 0.80000001192092895508, PT ;  /* 0x3f4ccccd0400780b */ /* 0x000fe20003f0c000 */
[----:B------:R-:W-:-:S12]  /*4f10*/  IMAD.MOV.U32 R7, RZ, RZ, 0x1 ;  /* 0x00000001ff077424 */ /* 0x000fd800078e00ff */
[----:B------:R-:W-:-:S07]  /*4f20*/  @P0 IMAD.MOV.U32 R7, RZ, RZ, 0x2 ;  /* 0x00000002ff070424 */ /* 0x000fce00078e00ff */
.L_x_23:
[----:B------:R-:W-:Y:S05]  /*4f30*/  BSYNC.RECONVERGENT B0 ;  /* 0x0000000000007941 */ /* 0x000fea0003800200 */
.L_x_22:
[----:B------:R-:W0:Y:S01]  /*4f40*/  LDC.64 R4, c[0x0][0x388] ;  /* 0x0000e200ff047b82 */ /* 0x000e220000000a00 */
[----:B------:R-:W1:Y:S01]  /*4f50*/  LDCU UR4, c[0x0][0x380] ;  /* 0x00007000ff0477ac */ /* 0x000e620008000800 */
[----:B0-----:R-:W-:-:S04]  /*4f60*/  IMAD.WIDE.U32 R4, R16, 0x4, R4 ;  /* 0x0000000410047825 */ /* 0x001fc800078e0004 */
[----:B------:R-:W-:Y:S01]  /*4f70*/  VIADD R16, R16, 0x200 ;  /* 0x0000020010107836 */ /* 0x000fe20000000000 */
[----:B------:R0:W-:Y:S04]  /*4f80*/  STG.E desc[UR8][R4.64], R7 ;  /* 0x0000000704007986 */ /* 0x0001e8000c101908 */
[----:B-1----:R-:W-:-:S13]  /*4f90*/  ISETP.GE.AND P0, PT, R16, UR4, PT ;  /* 0x0000000410007c0c */ /* 0x002fda000bf06270 */
[----:B0-----:R-:W-:Y:S05]  /*4fa0*/  @!P0 BRA `(.L_x_24) ;  /* 0xffffffd400e88947 */ /* 0x001fea000383ffff */
[----:B------:R-:W-:Y:S05]  /*4fb0*/  EXIT ;  /* 0x000000000000794d */ /* 0x000fea0003800000 */
.L_x_25:
[----:B------:R-:W-:-:S00]  /*4fc0*/  BRA `(.L_x_25) ;  /* 0xfffffffc00fc7947 */ /* 0x000fc0000383ffff */
[----:B------:R-:W-:-:S00]  /*4fd0*/  NOP ;  /* 0x0000000000007918 */ /* 0x000fc00000000000 */
        /* <DEDUP_REMOVED lines=10> */
.L_x_26:


//--------------------- .nv.global.init           --------------------------
	.section	.nv.global.init,"aw",@progbits
	.align	4
.nv.global.init:
	.type		mrg32k3aM1SubSeq,@object
	.size		mrg32k3aM1SubSeq,(mrg32k3aM2SubSeq - mrg32k3aM1SubSeq)
mrg32k3aM1SubSeq:
        /*0000*/ 	.byte	0x0b, 0xcc, 0xee, 0x04, 0x73, 0x29, 0x8b, 0x6f, 0xf6, 0x53, 0x03, 0xf6, 0x23, 0xf6, 0xea, 0xda
        /* <DEDUP_REMOVED lines=125> */
	.type		mrg32k3aM2SubSeq,@object
	.size		mrg32k3aM2SubSeq,(mrg32k3aM1 - mrg32k3aM2SubSeq)
mrg32k3aM2SubSeq:
        /* <DEDUP_REMOVED lines=126> */
	.type		mrg32k3aM1,@object
	.size		mrg32k3aM1,(mrg32k3aM1Seq - mrg32k3aM1)
mrg32k3aM1:
        /* <DEDUP_REMOVED lines=144> */
	.type		mrg32k3aM1Seq,@object
	.size		mrg32k3aM1Seq,(mrg32k3aM2 - mrg32k3aM1Seq)
mrg32k3aM1Seq:
        /* <DEDUP_REMOVED lines=144> */
	.type		mrg32k3aM2,@object
	.size		mrg32k3aM2,(mrg32k3aM2Seq - mrg32k3aM2)
mrg32k3aM2:
        /* <DEDUP_REMOVED lines=144> */
	.type		mrg32k3aM2Seq,@object
	.size		mrg32k3aM2Seq,(precalc_xorwow_matrix - mrg32k3aM2Seq)
mrg32k3aM2Seq:
        /* <DEDUP_REMOVED lines=144> */
	.type		precalc_xorwow_matrix,@object
	.size		precalc_xorwow_matrix,(precalc_xorwow_offset_matrix - precalc_xorwow_matrix)
precalc_xorwow_matrix:
        /* <DEDUP_REMOVED lines=6400> */
	.type		precalc_xorwow_offset_matrix,@object
	.size		precalc_xorwow_offset_matrix,(.L_1 - precalc_xorwow_offset_matrix)
precalc_xorwow_offset_matrix:
        /* <DEDUP_REMOVED lines=6400> */
.L_1:


//--------------------- .nv.shared.reserved.0     --------------------------
	.section	.nv.shared.reserved.0,"aw",@nobits
	.weak		__nv_reservedSMEM_offset_0_alias
	.size		__nv_reservedSMEM_offset_0_alias, 0, 64
	.other		__nv_reservedSMEM_offset_0_alias,@"STO_CUDA_RESERVED_SHARED STV_DEFAULT"
__nv_reservedSMEM_offset_0_alias:
	.zero		0
	.zero		64


//--------------------- .nv.constant0._Z6sampleiPii --------------------------
	.section	.nv.constant0._Z6sampleiPii,"a",@progbits
	.sectionflags	@""
	.align	4
.nv.constant0._Z6sampleiPii:
	.zero		916


//--------------------- SYMBOLS --------------------------

	.type		.nv.reservedSmem.offset0,@object
	.size		.nv.reservedSmem.offset0,0x4
